// auto-generated by cutlass_sweep.sparse_gemm — config: {"arch": "sm_90", "cluster_m": 1, "cluster_n": 1, "dtype": "fp16", "tile_k": 128, "tile_m": 256, "tile_n": 128}
#include "cutlass/cutlass.h"
#include "cutlass/gemm/collective/collective_builder.hpp"
#include "cutlass/gemm/device/gemm_universal_adapter.h"
#include "cutlass/gemm/kernel/gemm_universal.hpp"
#include "cutlass/epilogue/collective/collective_builder.hpp"

using Elem = cutlass::half_t;
using Acc  = float;
using TileShape    = cute::Shape<cute::_256, cute::_128, cute::_128>;
using ClusterShape = cute::Shape<cute::_1, cute::_1, cute::_1>;

using CollectiveEpilogue = typename cutlass::epilogue::collective::CollectiveBuilder<
    cutlass::arch::Sm90, cutlass::arch::OpClassSparseTensorOp,
    TileShape, ClusterShape,
    cutlass::epilogue::collective::EpilogueTileAuto,
    Acc, Acc,
    Acc, cutlass::layout::ColumnMajor, 128 / cutlass::sizeof_bits<Acc>::value,
    Acc, cutlass::layout::ColumnMajor, 128 / cutlass::sizeof_bits<Acc>::value,
    cutlass::epilogue::collective::EpilogueScheduleAuto
  >::CollectiveOp;

using CollectiveMainloop = typename cutlass::gemm::collective::CollectiveBuilder<
    cutlass::arch::Sm90, cutlass::arch::OpClassSparseTensorOp,
    Elem, cutlass::layout::RowMajor, 128 / cutlass::sizeof_bits<Elem>::value,
    Elem, cutlass::layout::ColumnMajor, 128 / cutlass::sizeof_bits<Elem>::value,
    Acc,
    TileShape, ClusterShape,
    cutlass::gemm::collective::StageCountAutoCarveout<static_cast<int>(sizeof(typename CollectiveEpilogue::SharedStorage))>,
    cutlass::gemm::collective::KernelScheduleAuto
  >::CollectiveOp;

using GemmKernel = cutlass::gemm::kernel::GemmUniversal<
    cute::Shape<int,int,int,int>,
    CollectiveMainloop,
    CollectiveEpilogue
>;
using Gemm = cutlass::gemm::device::GemmUniversalAdapter<GemmKernel>;

auto* _anchor = &cutlass::device_kernel<GemmKernel>;


// ===== COMPILED SASS (sm_90a) =====

	.target	sm_90a

	.elftype	@"ET_EXEC"


//--------------------- .note.nv.tkinfo           --------------------------
	.section	.note.nv.tkinfo,"",@"SHT_NOTE"
	.sectionflags	@"SHF_NOTE_NV_TKINFO"
	.tkinfo
        /*0018*/ 	.word	0x00000002
        /*0030*/ 	.string	""
        /*0030*/ 	.string	"ptxas"
        /*0030*/ 	.string	"Cuda compilation tools, release 13.0, V13.0.88"
        /*0030*/ 	.string	"Build cuda_13.0.r13.0/compiler.36424714_0"
        /*0030*/ 	.string	"-arch sm_90a -m 64 "



//--------------------- .note.nv.cuinfo           --------------------------
	.section	.note.nv.cuinfo,"",@"SHT_NOTE"
	.sectionflags	@"SHF_NOTE_NV_CUINFO"
        /*0018*/ 	.short	0x0002
        /*001a*/ 	.short	0x005a
        /*001c*/ 	.short	0x0082
	.zero		2


//--------------------- .nv.info                  --------------------------
	.section	.nv.info,"",@"SHT_CUDA_INFO"
	.align	4


	//----- nvinfo : EIATTR_REGCOUNT
	.align		4
        /*0000*/ 	.byte	0x04, 0x2f
        /*0002*/ 	.short	(.L_12 - .L_11)
	.align		4
.L_11:
        /*0004*/ 	.word	index@(_ZN7cutlass13device_kernelINS_4gemm6kernel13GemmUniversalIN4cute5tupleIJiiiiEEENS1_10collective13CollectiveMmaINS1_40MainloopSm90TmaGmmaWarpSpecializedSparseILi3ENS5_IJNS4_1CILi1EEESB_SB_EEENS1_35KernelTmaWarpSpecializedCooperativeEEENS5_IJNSA_ILi256EEENSA_ILi128EEESG_EEENS_6half_tENS5_IJNS4_6LayoutINS5_IJiNS5_IJNSA_ILi2EEEiEEEiEEENS5_IJlNS5_IJSB_SK_EEElEEEEENSJ_INS5_IJNS5_IJNS5_IJNSA_ILi8EEESK_NSA_ILi4EEEEEEiEEENS5_IJNS5_IJNSA_ILi16EEESK_SR_EEEiEEEiEEENS5_IJNS5_IJNS5_IJSG_SU_NSA_ILi2048EEEEEENSA_ILi8192EEEEEENS5_IJNS5_IJSB_NSA_ILi1024EEENSA_ILi32EEEEEElEEElEEEEEEEESI_NS5_IJlSB_lEEENS4_8TiledMMAINS4_8MMA_AtomIJNS4_4SM904GMMA6SPARSE27GMMA_64x128x32_F32F16F16_SSILNS1D_5MajorE0ELS1G_0ELNS1D_7ScaleInE1ELS1H_1ELNS1D_9SparseSelE0EEEEEENSJ_INS5_IJSK_SB_SB_EEENS5_IJSB_NSA_ILi0EEES1M_EEEEENS5_IJNS4_10UnderscoreES1P_S1P_EEEEENS4_13SM90_TMA_LOADENS4_14ComposedLayoutINS4_7SwizzleILi3ELi4ELi3EEENS4_25smem_sparse_ptr_flag_bitsILi2ELi16EEENSJ_INS5_IJNS5_IJSB_SQ_EEENS5_IJSK_NSA_ILi64EEEEEEEEENS5_IJNS5_IJS1M_SG_EEESN_EEEEEEEvNS4_8identityES1S_NS1T_IS1V_NS4_18smem_ptr_flag_bitsILi16EEENSJ_INS5_IJSQ_S1Z_EEENS5_IJS1Z_SB_EEEEEEEvS26_EENS_8epilogue10collective6detail29Sm90TmaWarpSpecializedAdapterINS2F_15DefaultEpilogueIfNS5_IJSB_llEEES2J_NS2E_6thread17LinearCombinationIfLi1EffLNS2K_9ScaleType4KindE0ELNS_15FloatRoundStyleE2EfEENS1_15EpilogueDefaultEEEEEvvEEEEvNT_6ParamsE)
        /*0008*/ 	.word	0x000000a8


	//----- nvinfo : EIATTR_FRAME_SIZE
	.align		4
.L_12:
        /*000c*/ 	.byte	0x04, 0x11
        /*000e*/ 	.short	(.L_14 - .L_13)
	.align		4
.L_13:
        /*0010*/ 	.word	index@(_ZN7cutlass13device_kernelINS_4gemm6kernel13GemmUniversalIN4cute5tupleIJiiiiEEENS1_10collective13CollectiveMmaINS1_40MainloopSm90TmaGmmaWarpSpecializedSparseILi3ENS5_IJNS4_1CILi1EEESB_SB_EEENS1_35KernelTmaWarpSpecializedCooperativeEEENS5_IJNSA_ILi256EEENSA_ILi128EEESG_EEENS_6half_tENS5_IJNS4_6LayoutINS5_IJiNS5_IJNSA_ILi2EEEiEEEiEEENS5_IJlNS5_IJSB_SK_EEElEEEEENSJ_INS5_IJNS5_IJNS5_IJNSA_ILi8EEESK_NSA_ILi4EEEEEEiEEENS5_IJNS5_IJNSA_ILi16EEESK_SR_EEEiEEEiEEENS5_IJNS5_IJNS5_IJSG_SU_NSA_ILi2048EEEEEENSA_ILi8192EEEEEENS5_IJNS5_IJSB_NSA_ILi1024EEENSA_ILi32EEEEEElEEElEEEEEEEESI_NS5_IJlSB_lEEENS4_8TiledMMAINS4_8MMA_AtomIJNS4_4SM904GMMA6SPARSE27GMMA_64x128x32_F32F16F16_SSILNS1D_5MajorE0ELS1G_0ELNS1D_7ScaleInE1ELS1H_1ELNS1D_9SparseSelE0EEEEEENSJ_INS5_IJSK_SB_SB_EEENS5_IJSB_NSA_ILi0EEES1M_EEEEENS5_IJNS4_10UnderscoreES1P_S1P_EEEEENS4_13SM90_TMA_LOADENS4_14ComposedLayoutINS4_7SwizzleILi3ELi4ELi3EEENS4_25smem_sparse_ptr_flag_bitsILi2ELi16EEENSJ_INS5_IJNS5_IJSB_SQ_EEENS5_IJSK_NSA_ILi64EEEEEEEEENS5_IJNS5_IJS1M_SG_EEESN_EEEEEEEvNS4_8identityES1S_NS1T_IS1V_NS4_18smem_ptr_flag_bitsILi16EEENSJ_INS5_IJSQ_S1Z_EEENS5_IJS1Z_SB_EEEEEEEvS26_EENS_8epilogue10collective6detail29Sm90TmaWarpSpecializedAdapterINS2F_15DefaultEpilogueIfNS5_IJSB_llEEES2J_NS2E_6thread17LinearCombinationIfLi1EffLNS2K_9ScaleType4KindE0ELNS_15FloatRoundStyleE2EfEENS1_15EpilogueDefaultEEEEEvvEEEEvNT_6ParamsE)
        /*0014*/ 	.word	0x00000000


	//----- nvinfo : EIATTR_MIN_STACK_SIZE
	.align		4
.L_14:
        /*0018*/ 	.byte	0x04, 0x12
        /*001a*/ 	.short	(.L_16 - .L_15)
	.align		4
.L_15:
        /*001c*/ 	.word	index@(_ZN7cutlass13device_kernelINS_4gemm6kernel13GemmUniversalIN4cute5tupleIJiiiiEEENS1_10collective13CollectiveMmaINS1_40MainloopSm90TmaGmmaWarpSpecializedSparseILi3ENS5_IJNS4_1CILi1EEESB_SB_EEENS1_35KernelTmaWarpSpecializedCooperativeEEENS5_IJNSA_ILi256EEENSA_ILi128EEESG_EEENS_6half_tENS5_IJNS4_6LayoutINS5_IJiNS5_IJNSA_ILi2EEEiEEEiEEENS5_IJlNS5_IJSB_SK_EEElEEEEENSJ_INS5_IJNS5_IJNS5_IJNSA_ILi8EEESK_NSA_ILi4EEEEEEiEEENS5_IJNS5_IJNSA_ILi16EEESK_SR_EEEiEEEiEEENS5_IJNS5_IJNS5_IJSG_SU_NSA_ILi2048EEEEEENSA_ILi8192EEEEEENS5_IJNS5_IJSB_NSA_ILi1024EEENSA_ILi32EEEEEElEEElEEEEEEEESI_NS5_IJlSB_lEEENS4_8TiledMMAINS4_8MMA_AtomIJNS4_4SM904GMMA6SPARSE27GMMA_64x128x32_F32F16F16_SSILNS1D_5MajorE0ELS1G_0ELNS1D_7ScaleInE1ELS1H_1ELNS1D_9SparseSelE0EEEEEENSJ_INS5_IJSK_SB_SB_EEENS5_IJSB_NSA_ILi0EEES1M_EEEEENS5_IJNS4_10UnderscoreES1P_S1P_EEEEENS4_13SM90_TMA_LOADENS4_14ComposedLayoutINS4_7SwizzleILi3ELi4ELi3EEENS4_25smem_sparse_ptr_flag_bitsILi2ELi16EEENSJ_INS5_IJNS5_IJSB_SQ_EEENS5_IJSK_NSA_ILi64EEEEEEEEENS5_IJNS5_IJS1M_SG_EEESN_EEEEEEEvNS4_8identityES1S_NS1T_IS1V_NS4_18smem_ptr_flag_bitsILi16EEENSJ_INS5_IJSQ_S1Z_EEENS5_IJS1Z_SB_EEEEEEEvS26_EENS_8epilogue10collective6detail29Sm90TmaWarpSpecializedAdapterINS2F_15DefaultEpilogueIfNS5_IJSB_llEEES2J_NS2E_6thread17LinearCombinationIfLi1EffLNS2K_9ScaleType4KindE0ELNS_15FloatRoundStyleE2EfEENS1_15EpilogueDefaultEEEEEvvEEEEvNT_6ParamsE)
        /*0020*/ 	.word	0x00000000
.L_16:


//--------------------- .nv.compat                --------------------------
	.section	.nv.compat,"",@"SHT_CUDA_COMPAT_INFO"
	.align	4
        /*0000*/ 	.byte	0x02, 0x09, 0x01, 0x00, 0x02, 0x02, 0x04, 0x00, 0x02, 0x05, 0x05, 0x00, 0x03, 0x07, 0x01, 0x01
        /*0010*/ 	.byte	0x02, 0x03, 0x01, 0x00, 0x02, 0x06, 0x01, 0x00, 0x04, 0x0b, 0x08, 0x00, 0x00, 0x00, 0x00, 0x00
        /*0020*/ 	.byte	0x00, 0x00, 0x00, 0x00


//--------------------- .nv.info._ZN7cutlass13device_kernelINS_4gemm6kernel13GemmUniversalIN4cute5tupleIJiiiiEEENS1_10collective13CollectiveMmaINS1_40MainloopSm90TmaGmmaWarpSpecializedSparseILi3ENS5_IJNS4_1CILi1EEESB_SB_EEENS1_35KernelTmaWarpSpecializedCooperativeEEENS5_IJNSA_ILi256EEENSA_ILi128EEESG_EEENS_6half_tENS5_IJNS4_6LayoutINS5_IJiNS5_IJNSA_ILi2EEEiEEEiEEENS5_IJlNS5_IJSB_SK_EEElEEEEENSJ_INS5_IJNS5_IJNS5_IJNSA_ILi8EEESK_NSA_ILi4EEEEEEiEEENS5_IJNS5_IJNSA_ILi16EEESK_SR_EEEiEEEiEEENS5_IJNS5_IJNS5_IJSG_SU_NSA_ILi2048EEEEEENSA_ILi8192EEEEEENS5_IJNS5_IJSB_NSA_ILi1024EEENSA_ILi32EEEEEElEEElEEEEEEEESI_NS5_IJlSB_lEEENS4_8TiledMMAINS4_8MMA_AtomIJNS4_4SM904GMMA6SPARSE27GMMA_64x128x32_F32F16F16_SSILNS1D_5MajorE0ELS1G_0ELNS1D_7ScaleInE1ELS1H_1ELNS1D_9SparseSelE0EEEEEENSJ_INS5_IJSK_SB_SB_EEENS5_IJSB_NSA_ILi0EEES1M_EEEEENS5_IJNS4_10UnderscoreES1P_S1P_EEEEENS4_13SM90_TMA_LOADENS4_14ComposedLayoutINS4_7SwizzleILi3ELi4ELi3EEENS4_25smem_sparse_ptr_flag_bitsILi2ELi16EEENSJ_INS5_IJNS5_IJSB_SQ_EEENS5_IJSK_NSA_ILi64EEEEEEEEENS5_IJNS5_IJS1M_SG_EEESN_EEEEEEEvNS4_8identityES1S_NS1T_IS1V_NS4_18smem_ptr_flag_bitsILi16EEENSJ_INS5_IJSQ_S1Z_EEENS5_IJS1Z_SB_EEEEEEEvS26_EENS_8epilogue10collective6detail29Sm90TmaWarpSpecializedAdapterINS2F_15DefaultEpilogueIfNS5_IJSB_llEEES2J_NS2E_6thread17LinearCombinationIfLi1EffLNS2K_9ScaleType4KindE0ELNS_15FloatRoundStyleE2EfEENS1_15EpilogueDefaultEEEEEvvEEEEvNT_6ParamsE --------------------------
	.section	.nv.info._ZN7cutlass13device_kernelINS_4gemm6kernel13GemmUniversalIN4cute5tupleIJiiiiEEENS1_10collective13CollectiveMmaINS1_40MainloopSm90TmaGmmaWarpSpecializedSparseILi3ENS5_IJNS4_1CILi1EEESB_SB_EEENS1_35KernelTmaWarpSpecializedCooperativeEEENS5_IJNSA_ILi256EEENSA_ILi128EEESG_EEENS_6half_tENS5_IJNS4_6LayoutINS5_IJiNS5_IJNSA_ILi2EEEiEEEiEEENS5_IJlNS5_IJSB_SK_EEElEEEEENSJ_INS5_IJNS5_IJNS5_IJNSA_ILi8EEESK_NSA_ILi4EEEEEEiEEENS5_IJNS5_IJNSA_ILi16EEESK_SR_EEEiEEEiEEENS5_IJNS5_IJNS5_IJSG_SU_NSA_ILi2048EEEEEENSA_ILi8192EEEEEENS5_IJNS5_IJSB_NSA_ILi1024EEENSA_ILi32EEEEEElEEElEEEEEEEESI_NS5_IJlSB_lEEENS4_8TiledMMAINS4_8MMA_AtomIJNS4_4SM904GMMA6SPARSE27GMMA_64x128x32_F32F16F16_SSILNS1D_5MajorE0ELS1G_0ELNS1D_7ScaleInE1ELS1H_1ELNS1D_9SparseSelE0EEEEEENSJ_INS5_IJSK_SB_SB_EEENS5_IJSB_NSA_ILi0EEES1M_EEEEENS5_IJNS4_10UnderscoreES1P_S1P_EEEEENS4_13SM90_TMA_LOADENS4_14ComposedLayoutINS4_7SwizzleILi3ELi4ELi3EEENS4_25smem_sparse_ptr_flag_bitsILi2ELi16EEENSJ_INS5_IJNS5_IJSB_SQ_EEENS5_IJSK_NSA_ILi64EEEEEEEEENS5_IJNS5_IJS1M_SG_EEESN_EEEEEEEvNS4_8identityES1S_NS1T_IS1V_NS4_18smem_ptr_flag_bitsILi16EEENSJ_INS5_IJSQ_S1Z_EEENS5_IJS1Z_SB_EEEEEEEvS26_EENS_8epilogue10collective6detail29Sm90TmaWarpSpecializedAdapterINS2F_15DefaultEpilogueIfNS5_IJSB_llEEES2J_NS2E_6thread17LinearCombinationIfLi1EffLNS2K_9ScaleType4KindE0ELNS_15FloatRoundStyleE2EfEENS1_15EpilogueDefaultEEEEEvvEEEEvNT_6ParamsE,"",@"SHT_CUDA_INFO"
	.sectionflags	@""
	.align	4


	//----- nvinfo : EIATTR_CUDA_API_VERSION
	.align		4
        /*0000*/ 	.byte	0x04, 0x37
        /*0002*/ 	.short	(.L_18 - .L_17)
.L_17:
        /*0004*/ 	.word	0x00000082


	//----- nvinfo : EIATTR_KPARAM_INFO
	.align		4
.L_18:
        /*0008*/ 	.byte	0x04, 0x17
        /*000a*/ 	.short	(.L_20 - .L_19)
.L_19:
        /*000c*/ 	.word	0x00000000
        /*0010*/ 	.short	0x0000
        /*0012*/ 	.short	0x0070
        /*0014*/ 	.byte	0x00, 0xf0, 0x01, 0x14


	//----- nvinfo : EIATTR_SPARSE_MMA_MASK
	.align		4
.L_20:
        /*0018*/ 	.byte	0x03, 0x50
        /*001a*/ 	.short	0x0002


	//----- nvinfo : EIATTR_MAXREG_COUNT
	.align		4
        /*001c*/ 	.byte	0x03, 0x1b
        /*001e*/ 	.short	0x00a8


	//----- nvinfo : EIATTR_NUM_BARRIERS
	.align		4
        /*0020*/ 	.byte	0x02, 0x4c
        /*0022*/ 	.byte	0x01
	.zero		1


	//----- nvinfo : EIATTR_MERCURY_ISA_VERSION
	.align		4
        /*0024*/ 	.byte	0x03, 0x5f
        /*0026*/ 	.short	0x0101


	//----- nvinfo : EIATTR_INT_WARP_WIDE_INSTR_OFFSETS
	.align		4
        /*0028*/ 	.byte	0x04, 0x31
        /*002a*/ 	.short	(.L_22 - .L_21)


	//   ....[0]....
.L_21:
        /*002c*/ 	.word	0x000003c0


	//   ....[1]....
        /*0030*/ 	.word	0x000003d0


	//   ....[2]....
        /*0034*/ 	.word	0x000004c0


	//----- nvinfo : EIATTR_COOP_GROUP_MASK_REGIDS
	.align		4
.L_22:
        /*0038*/ 	.byte	0x04, 0x29
        /*003a*/ 	.short	(.L_24 - .L_23)


	//   ....[0]....
.L_23:
        /*003c*/ 	.word	0xffffffff


	//   ....[1]....
        /*0040*/ 	.word	0xffffffff


	//   ....[2]....
        /*0044*/ 	.word	0xffffffff


	//   ....[3]....
        /*0048*/ 	.word	0xffffffff


	//   ....[4]....
        /*004c*/ 	.word	0xffffffff


	//----- nvinfo : EIATTR_COOP_GROUP_INSTR_OFFSETS
	.align		4
.L_24:
        /*0050*/ 	.byte	0x04, 0x28
        /*0052*/ 	.short	(.L_26 - .L_25)


	//   ....[0]....
.L_25:
        /*0054*/ 	.word	0x00000060


	//   ....[1]....
        /*0058*/ 	.word	0x00000070


	//   ....[2]....
        /*005c*/ 	.word	0x00000160


	//   ....[3]....
        /*0060*/ 	.word	0x000002d0


	//   ....[4]....
        /*0064*/ 	.word	0x00000fd0


	//----- nvinfo : EIATTR_REG_RECONFIG
	.align		4
.L_26:
        /*0068*/ 	.byte	0x01, 0x54
	.zero		2


	//----- nvinfo : EIATTR_MBARRIER_INSTR_OFFSETS
	.align		4
        /*006c*/ 	.byte	0x04, 0x39
        /*006e*/ 	.short	(.L_28 - .L_27)


	//   ....[0]....
.L_27:
        /*0070*/ 	.word	0x00000260
        /*0074*/ 	.word	0x000000ff
        /*0078*/ 	.word	0x00000000
        /*007c*/ 	.short	0x0100
        /*007e*/ 	.byte	0x08
	.zero		1


	//   ....[1]....
        /*0080*/ 	.word	0x00000270
        /*0084*/ 	.word	0x000000ff
        /*0088*/ 	.word	0x00000018
        /*008c*/ 	.short	0x0100
        /*008e*/ 	.byte	0x08
	.zero		1


	//   ....[2]....
        /*0090*/ 	.word	0x00000280
        /*0094*/ 	.word	0x000000ff
        /*0098*/ 	.word	0x00000008
        /*009c*/ 	.short	0x0100
        /*009e*/ 	.byte	0x08
	.zero		1


	//   ....[3]....
        /*00a0*/ 	.word	0x00000290
        /*00a4*/ 	.word	0x000000ff
        /*00a8*/ 	.word	0x00000020
        /*00ac*/ 	.short	0x0100
        /*00ae*/ 	.byte	0x08
	.zero		1


	//   ....[4]....
        /*00b0*/ 	.word	0x000002a0
        /*00b4*/ 	.word	0x000000ff
        /*00b8*/ 	.word	0x00000010
        /*00bc*/ 	.short	0x0100
        /*00be*/ 	.byte	0x08
	.zero		1


	//   ....[5]....
        /*00c0*/ 	.word	0x000002b0
        /*00c4*/ 	.word	0x000000ff
        /*00c8*/ 	.word	0x00000028
        /*00cc*/ 	.short	0x0100
        /*00ce*/ 	.byte	0x08
	.zero		1


	//   ....[6]....
        /*00d0*/ 	.word	0x00000530
        /*00d4*/ 	.word	0x000000ff
        /*00d8*/ 	.word	0x00000040
        /*00dc*/ 	.short	0x0100
        /*00de*/ 	.byte	0x06
	.zero		1


	//   ....[7]....
        /*00e0*/ 	.word	0x00000590
        /*00e4*/ 	.word	0x000000ff
        /*00e8*/ 	.word	0x00000048
        /*00ec*/ 	.short	0x0100
        /*00ee*/ 	.byte	0x06
	.zero		1


	//   ....[8]....
        /*00f0*/ 	.word	0x00001510
        /*00f4*/ 	.word	0x000000ff
        /*00f8*/ 	.word	0x00000000
        /*00fc*/ 	.short	0x010a
        /*00fe*/ 	.byte	0x0b
	.zero		1


	//   ....[9]....
        /*0100*/ 	.word	0x000015e0
        /*0104*/ 	.word	0x000000ff
        /*0108*/ 	.word	0x00000000
        /*010c*/ 	.short	0x010a
        /*010e*/ 	.byte	0x0b
	.zero		1


	//   ....[10]....
        /*0110*/ 	.word	0x00001910
        /*0114*/ 	.word	0x000000ff
        /*0118*/ 	.word	0x00000000
        /*011c*/ 	.short	0x0101
        /*011e*/ 	.byte	0x0a
	.zero		1


	//   ....[11]....
        /*0120*/ 	.word	0x0000ae90
        /*0124*/ 	.word	0x0000000e
        /*0128*/ 	.word	0x00000018
        /*012c*/ 	.short	0x010a
        /*012e*/ 	.byte	0x3f
	.zero		1


	//   ....[12]....
        /*0130*/ 	.word	0x0000b340
        /*0134*/ 	.word	0x00000008
        /*0138*/ 	.word	0x00000048
        /*013c*/ 	.short	0x0101
        /*013e*/ 	.byte	0x3f
	.zero		1


	//   ....[13]....
        /*0140*/ 	.word	0x0000ba40
        /*0144*/ 	.word	0x00000004
        /*0148*/ 	.word	0x00000000
        /*014c*/ 	.short	0x010a
        /*014e*/ 	.byte	0x3f
	.zero		1


	//   ....[14]....
        /*0150*/ 	.word	0x0000bac0
        /*0154*/ 	.word	0x00000006
        /*0158*/ 	.word	0x00000000
        /*015c*/ 	.short	0x010a
        /*015e*/ 	.byte	0x3f
	.zero		1


	//   ....[15]....
        /*0160*/ 	.word	0x0000bb50
        /*0164*/ 	.word	0x00000003
        /*0168*/ 	.word	0x00000000
        /*016c*/ 	.short	0x010a
        /*016e*/ 	.byte	0x3f
	.zero		1


	//   ....[16]....
        /*0170*/ 	.word	0x0000bbc0
        /*0174*/ 	.word	0x0000000c
        /*0178*/ 	.word	0x00000000
        /*017c*/ 	.short	0x010a
        /*017e*/ 	.byte	0x3f
	.zero		1


	//   ....[17]....
        /*0180*/ 	.word	0x0000bc90
        /*0184*/ 	.word	0x0000000e
        /*0188*/ 	.word	0x00000018
        /*018c*/ 	.short	0x010a
        /*018e*/ 	.byte	0x3f
	.zero		1


	//   ....[18]....
        /*0190*/ 	.word	0x0000bd70
        /*0194*/ 	.word	0x00000004
        /*0198*/ 	.word	0x00000000
        /*019c*/ 	.short	0x010a
        /*019e*/ 	.byte	0x3f
	.zero		1


	//   ....[19]....
        /*01a0*/ 	.word	0x0000bdc0
        /*01a4*/ 	.word	0x00000006
        /*01a8*/ 	.word	0x00000000
        /*01ac*/ 	.short	0x010a
        /*01ae*/ 	.byte	0x3f
	.zero		1


	//----- nvinfo : EIATTR_NUM_MBARRIERS
	.align		4
.L_28:
        /*01b0*/ 	.byte	0x03, 0x38
        /*01b2*/ 	.short	0x0008


	//----- nvinfo : EIATTR_EXIT_INSTR_OFFSETS
	.align		4
        /*01b4*/ 	.byte	0x04, 0x1c
        /*01b6*/ 	.short	(.L_30 - .L_29)


	//   ....[0]....
.L_29:
        /*01b8*/ 	.word	0x000005e0


	//   ....[1]....
        /*01bc*/ 	.word	0x00000ea0


	//   ....[2]....
        /*01c0*/ 	.word	0x0000a4d0


	//   ....[3]....
        /*01c4*/ 	.word	0x0000ab00


	//   ....[4]....
        /*01c8*/ 	.word	0x0000bba0


	//----- nvinfo : EIATTR_MAX_THREADS
	.align		4
.L_30:
        /*01cc*/ 	.byte	0x04, 0x05
        /*01ce*/ 	.short	(.L_32 - .L_31)
.L_31:
        /*01d0*/ 	.word	0x00000180
        /*01d4*/ 	.word	0x00000001
        /*01d8*/ 	.word	0x00000001


	//----- nvinfo : EIATTR_CRS_STACK_SIZE
	.align		4
.L_32:
        /*01dc*/ 	.byte	0x04, 0x1e
        /*01de*/ 	.short	(.L_34 - .L_33)
.L_33:
        /*01e0*/ 	.word	0x00000000


	//----- nvinfo : EIATTR_CBANK_PARAM_SIZE
	.align		4
.L_34:
        /*01e4*/ 	.byte	0x03, 0x19
        /*01e6*/ 	.short	0x0570


	//----- nvinfo : EIATTR_PARAM_CBANK
	.align		4
        /*01e8*/ 	.byte	0x04, 0x0a
        /*01ea*/ 	.short	(.L_36 - .L_35)
	.align		4
.L_35:
        /*01ec*/ 	.word	index@(.nv.constant0._ZN7cutlass13device_kernelINS_4gemm6kernel13GemmUniversalIN4cute5tupleIJiiiiEEENS1_10collective13CollectiveMmaINS1_40MainloopSm90TmaGmmaWarpSpecializedSparseILi3ENS5_IJNS4_1CILi1EEESB_SB_EEENS1_35KernelTmaWarpSpecializedCooperativeEEENS5_IJNSA_ILi256EEENSA_ILi128EEESG_EEENS_6half_tENS5_IJNS4_6LayoutINS5_IJiNS5_IJNSA_ILi2EEEiEEEiEEENS5_IJlNS5_IJSB_SK_EEElEEEEENSJ_INS5_IJNS5_IJNS5_IJNSA_ILi8EEESK_NSA_ILi4EEEEEEiEEENS5_IJNS5_IJNSA_ILi16EEESK_SR_EEEiEEEiEEENS5_IJNS5_IJNS5_IJSG_SU_NSA_ILi2048EEEEEENSA_ILi8192EEEEEENS5_IJNS5_IJSB_NSA_ILi1024EEENSA_ILi32EEEEEElEEElEEEEEEEESI_NS5_IJlSB_lEEENS4_8TiledMMAINS4_8MMA_AtomIJNS4_4SM904GMMA6SPARSE27GMMA_64x128x32_F32F16F16_SSILNS1D_5MajorE0ELS1G_0ELNS1D_7ScaleInE1ELS1H_1ELNS1D_9SparseSelE0EEEEEENSJ_INS5_IJSK_SB_SB_EEENS5_IJSB_NSA_ILi0EEES1M_EEEEENS5_IJNS4_10UnderscoreES1P_S1P_EEEEENS4_13SM90_TMA_LOADENS4_14ComposedLayoutINS4_7SwizzleILi3ELi4ELi3EEENS4_25smem_sparse_ptr_flag_bitsILi2ELi16EEENSJ_INS5_IJNS5_IJSB_SQ_EEENS5_IJSK_NSA_ILi64EEEEEEEEENS5_IJNS5_IJS1M_SG_EEESN_EEEEEEEvNS4_8identityES1S_NS1T_IS1V_NS4_18smem_ptr_flag_bitsILi16EEENSJ_INS5_IJSQ_S1Z_EEENS5_IJS1Z_SB_EEEEEEEvS26_EENS_8epilogue10collective6detail29Sm90TmaWarpSpecializedAdapterINS2F_15DefaultEpilogueIfNS5_IJSB_llEEES2J_NS2E_6thread17LinearCombinationIfLi1EffLNS2K_9ScaleType4KindE0ELNS_15FloatRoundStyleE2EfEENS1_15EpilogueDefaultEEEEEvvEEEEvNT_6ParamsE)
        /*01f0*/ 	.short	0x0210
        /*01f2*/ 	.short	0x0570


	//----- nvinfo : EIATTR_SW_WAR
	.align		4
.L_36:
        /*01f4*/ 	.byte	0x04, 0x36
        /*01f6*/ 	.short	(.L_38 - .L_37)
.L_37:
        /*01f8*/ 	.word	0x00000008
.L_38:


//--------------------- .nv.callgraph             --------------------------
	.section	.nv.callgraph,"",@"SHT_CUDA_CALLGRAPH"
	.align	4
	.sectionentsize	8
	.align		4
        /*0000*/ 	.word	0x00000000
	.align		4
        /*0004*/ 	.word	0xffffffff
	.align		4
        /*0008*/ 	.word	0x00000000
	.align		4
        /*000c*/ 	.word	0xfffffffe
	.align		4
        /*0010*/ 	.word	0x00000000
	.align		4
        /*0014*/ 	.word	0xfffffffd
	.align		4
        /*0018*/ 	.word	0x00000000
	.align		4
        /*001c*/ 	.word	0xfffffffc


//--------------------- .nv.constant4             --------------------------
	.section	.nv.constant4,"a",@progbits
	.align	8
	.align		8
.nv.constant4:
        /*0000*/ 	.dword	_ZN39_INTERNAL_322e7fad_4_k_cu_e32dc862_27904cuda3std3__45__cpo5beginE
	.align		8
        /*0008*/ 	.dword	_ZN39_INTERNAL_322e7fad_4_k_cu_e32dc862_27904cuda3std3__45__cpo3endE
	.align		8
        /*0010*/ 	.dword	_ZN39_INTERNAL_322e7fad_4_k_cu_e32dc862_27904cuda3std3__45__cpo6cbeginE
	.align		8
        /*0018*/ 	.dword	_ZN39_INTERNAL_322e7fad_4_k_cu_e32dc862_27904cuda3std3__45__cpo4cendE
	.align		8
        /*0020*/ 	.dword	_ZN39_INTERNAL_322e7fad_4_k_cu_e32dc862_27904cuda3std3__441_GLOBAL__N__322e7fad_4_k_cu_e32dc862_27906ignoreE
	.align		8
        /*0028*/ 	.dword	_ZN39_INTERNAL_322e7fad_4_k_cu_e32dc862_27904cuda3std3__419piecewise_constructE
	.align		8
        /*0030*/ 	.dword	_ZN39_INTERNAL_322e7fad_4_k_cu_e32dc862_27904cuda3std3__48in_placeE
	.align		8
        /*0038*/ 	.dword	_ZN39_INTERNAL_322e7fad_4_k_cu_e32dc862_27904cuda3std6ranges3__45__cpo4swapE
	.align		8
        /*0040*/ 	.dword	_ZN39_INTERNAL_322e7fad_4_k_cu_e32dc862_27904cuda3std6ranges3__45__cpo9iter_moveE
	.align		8
        /*0048*/ 	.dword	_ZN39_INTERNAL_322e7fad_4_k_cu_e32dc862_27904cute7productE
	.align		8
        /*0050*/ 	.dword	_ZN39_INTERNAL_322e7fad_4_k_cu_e32dc862_27904cute1_E


//--------------------- .text._ZN7cutlass13device_kernelINS_4gemm6kernel13GemmUniversalIN4cute5tupleIJiiiiEEENS1_10collective13CollectiveMmaINS1_40MainloopSm90TmaGmmaWarpSpecializedSparseILi3ENS5_IJNS4_1CILi1EEESB_SB_EEENS1_35KernelTmaWarpSpecializedCooperativeEEENS5_IJNSA_ILi256EEENSA_ILi128EEESG_EEENS_6half_tENS5_IJNS4_6LayoutINS5_IJiNS5_IJNSA_ILi2EEEiEEEiEEENS5_IJlNS5_IJSB_SK_EEElEEEEENSJ_INS5_IJNS5_IJNS5_IJNSA_ILi8EEESK_NSA_ILi4EEEEEEiEEENS5_IJNS5_IJNSA_ILi16EEESK_SR_EEEiEEEiEEENS5_IJNS5_IJNS5_IJSG_SU_NSA_ILi2048EEEEEENSA_ILi8192EEEEEENS5_IJNS5_IJSB_NSA_ILi1024EEENSA_ILi32EEEEEElEEElEEEEEEEESI_NS5_IJlSB_lEEENS4_8TiledMMAINS4_8MMA_AtomIJNS4_4SM904GMMA6SPARSE27GMMA_64x128x32_F32F16F16_SSILNS1D_5MajorE0ELS1G_0ELNS1D_7ScaleInE1ELS1H_1ELNS1D_9SparseSelE0EEEEEENSJ_INS5_IJSK_SB_SB_EEENS5_IJSB_NSA_ILi0EEES1M_EEEEENS5_IJNS4_10UnderscoreES1P_S1P_EEEEENS4_13SM90_TMA_LOADENS4_14ComposedLayoutINS4_7SwizzleILi3ELi4ELi3EEENS4_25smem_sparse_ptr_flag_bitsILi2ELi16EEENSJ_INS5_IJNS5_IJSB_SQ_EEENS5_IJSK_NSA_ILi64EEEEEEEEENS5_IJNS5_IJS1M_SG_EEESN_EEEEEEEvNS4_8identityES1S_NS1T_IS1V_NS4_18smem_ptr_flag_bitsILi16EEENSJ_INS5_IJSQ_S1Z_EEENS5_IJS1Z_SB_EEEEEEEvS26_EENS_8epilogue10collective6detail29Sm90TmaWarpSpecializedAdapterINS2F_15DefaultEpilogueIfNS5_IJSB_llEEES2J_NS2E_6thread17LinearCombinationIfLi1EffLNS2K_9ScaleType4KindE0ELNS_15FloatRoundStyleE2EfEENS1_15EpilogueDefaultEEEEEvvEEEEvNT_6ParamsE --------------------------
	.section	.text._ZN7cutlass13device_kernelINS_4gemm6kernel13GemmUniversalIN4cute5tupleIJiiiiEEENS1_10collective13CollectiveMmaINS1_40MainloopSm90TmaGmmaWarpSpecializedSparseILi3ENS5_IJNS4_1CILi1EEESB_SB_EEENS1_35KernelTmaWarpSpecializedCooperativeEEENS5_IJNSA_ILi256EEENSA_ILi128EEESG_EEENS_6half_tENS5_IJNS4_6LayoutINS5_IJiNS5_IJNSA_ILi2EEEiEEEiEEENS5_IJlNS5_IJSB_SK_EEElEEEEENSJ_INS5_IJNS5_IJNS5_IJNSA_ILi8EEESK_NSA_ILi4EEEEEEiEEENS5_IJNS5_IJNSA_ILi16EEESK_SR_EEEiEEEiEEENS5_IJNS5_IJNS5_IJSG_SU_NSA_ILi2048EEEEEENSA_ILi8192EEEEEENS5_IJNS5_IJSB_NSA_ILi1024EEENSA_ILi32EEEEEElEEElEEEEEEEESI_NS5_IJlSB_lEEENS4_8TiledMMAINS4_8MMA_AtomIJNS4_4SM904GMMA6SPARSE27GMMA_64x128x32_F32F16F16_SSILNS1D_5MajorE0ELS1G_0ELNS1D_7ScaleInE1ELS1H_1ELNS1D_9SparseSelE0EEEEEENSJ_INS5_IJSK_SB_SB_EEENS5_IJSB_NSA_ILi0EEES1M_EEEEENS5_IJNS4_10UnderscoreES1P_S1P_EEEEENS4_13SM90_TMA_LOADENS4_14ComposedLayoutINS4_7SwizzleILi3ELi4ELi3EEENS4_25smem_sparse_ptr_flag_bitsILi2ELi16EEENSJ_INS5_IJNS5_IJSB_SQ_EEENS5_IJSK_NSA_ILi64EEEEEEEEENS5_IJNS5_IJS1M_SG_EEESN_EEEEEEEvNS4_8identityES1S_NS1T_IS1V_NS4_18smem_ptr_flag_bitsILi16EEENSJ_INS5_IJSQ_S1Z_EEENS5_IJS1Z_SB_EEEEEEEvS26_EENS_8epilogue10collective6detail29Sm90TmaWarpSpecializedAdapterINS2F_15DefaultEpilogueIfNS5_IJSB_llEEES2J_NS2E_6thread17LinearCombinationIfLi1EffLNS2K_9ScaleType4KindE0ELNS_15FloatRoundStyleE2EfEENS1_15EpilogueDefaultEEEEEvvEEEEvNT_6ParamsE,"ax",@progbits
	.align	128
.text._ZN7cutlass13device_kernelINS_4gemm6kernel13GemmUniversalIN4cute5tupleIJiiiiEEENS1_10collective13CollectiveMmaINS1_40MainloopSm90TmaGmmaWarpSpecializedSparseILi3ENS5_IJNS4_1CILi1EEESB_SB_EEENS1_35KernelTmaWarpSpecializedCooperativeEEENS5_IJNSA_ILi256EEENSA_ILi128EEESG_EEENS_6half_tENS5_IJNS4_6LayoutINS5_IJiNS5_IJNSA_ILi2EEEiEEEiEEENS5_IJlNS5_IJSB_SK_EEElEEEEENSJ_INS5_IJNS5_IJNS5_IJNSA_ILi8EEESK_NSA_ILi4EEEEEEiEEENS5_IJNS5_IJNSA_ILi16EEESK_SR_EEEiEEEiEEENS5_IJNS5_IJNS5_IJSG_SU_NSA_ILi2048EEEEEENSA_ILi8192EEEEEENS5_IJNS5_IJSB_NSA_ILi1024EEENSA_ILi32EEEEEElEEElEEEEEEEESI_NS5_IJlSB_lEEENS4_8TiledMMAINS4_8MMA_AtomIJNS4_4SM904GMMA6SPARSE27GMMA_64x128x32_F32F16F16_SSILNS1D_5MajorE0ELS1G_0ELNS1D_7ScaleInE1ELS1H_1ELNS1D_9SparseSelE0EEEEEENSJ_INS5_IJSK_SB_SB_EEENS5_IJSB_NSA_ILi0EEES1M_EEEEENS5_IJNS4_10UnderscoreES1P_S1P_EEEEENS4_13SM90_TMA_LOADENS4_14ComposedLayoutINS4_7SwizzleILi3ELi4ELi3EEENS4_25smem_sparse_ptr_flag_bitsILi2ELi16EEENSJ_INS5_IJNS5_IJSB_SQ_EEENS5_IJSK_NSA_ILi64EEEEEEEEENS5_IJNS5_IJS1M_SG_EEESN_EEEEEEEvNS4_8identityES1S_NS1T_IS1V_NS4_18smem_ptr_flag_bitsILi16EEENSJ_INS5_IJSQ_S1Z_EEENS5_IJS1Z_SB_EEEEEEEvS26_EENS_8epilogue10collective6detail29Sm90TmaWarpSpecializedAdapterINS2F_15DefaultEpilogueIfNS5_IJSB_llEEES2J_NS2E_6thread17LinearCombinationIfLi1EffLNS2K_9ScaleType4KindE0ELNS_15FloatRoundStyleE2EfEENS1_15EpilogueDefaultEEEEEvvEEEEvNT_6ParamsE:
        .type           _ZN7cutlass13device_kernelINS_4gemm6kernel13GemmUniversalIN4cute5tupleIJiiiiEEENS1_10collective13CollectiveMmaINS1_40MainloopSm90TmaGmmaWarpSpecializedSparseILi3ENS5_IJNS4_1CILi1EEESB_SB_EEENS1_35KernelTmaWarpSpecializedCooperativeEEENS5_IJNSA_ILi256EEENSA_ILi128EEESG_EEENS_6half_tENS5_IJNS4_6LayoutINS5_IJiNS5_IJNSA_ILi2EEEiEEEiEEENS5_IJlNS5_IJSB_SK_EEElEEEEENSJ_INS5_IJNS5_IJNS5_IJNSA_ILi8EEESK_NSA_ILi4EEEEEEiEEENS5_IJNS5_IJNSA_ILi16EEESK_SR_EEEiEEEiEEENS5_IJNS5_IJNS5_IJSG_SU_NSA_ILi2048EEEEEENSA_ILi8192EEEEEENS5_IJNS5_IJSB_NSA_ILi1024EEENSA_ILi32EEEEEElEEElEEEEEEEESI_NS5_IJlSB_lEEENS4_8TiledMMAINS4_8MMA_AtomIJNS4_4SM904GMMA6SPARSE27GMMA_64x128x32_F32F16F16_SSILNS1D_5MajorE0ELS1G_0ELNS1D_7ScaleInE1ELS1H_1ELNS1D_9SparseSelE0EEEEEENSJ_INS5_IJSK_SB_SB_EEENS5_IJSB_NSA_ILi0EEES1M_EEEEENS5_IJNS4_10UnderscoreES1P_S1P_EEEEENS4_13SM90_TMA_LOADENS4_14ComposedLayoutINS4_7SwizzleILi3ELi4ELi3EEENS4_25smem_sparse_ptr_flag_bitsILi2ELi16EEENSJ_INS5_IJNS5_IJSB_SQ_EEENS5_IJSK_NSA_ILi64EEEEEEEEENS5_IJNS5_IJS1M_SG_EEESN_EEEEEEEvNS4_8identityES1S_NS1T_IS1V_NS4_18smem_ptr_flag_bitsILi16EEENSJ_INS5_IJSQ_S1Z_EEENS5_IJS1Z_SB_EEEEEEEvS26_EENS_8epilogue10collective6detail29Sm90TmaWarpSpecializedAdapterINS2F_15DefaultEpilogueIfNS5_IJSB_llEEES2J_NS2E_6thread17LinearCombinationIfLi1EffLNS2K_9ScaleType4KindE0ELNS_15FloatRoundStyleE2EfEENS1_15EpilogueDefaultEEEEEvvEEEEvNT_6ParamsE,@function
        .size           _ZN7cutlass13device_kernelINS_4gemm6kernel13GemmUniversalIN4cute5tupleIJiiiiEEENS1_10collective13CollectiveMmaINS1_40MainloopSm90TmaGmmaWarpSpecializedSparseILi3ENS5_IJNS4_1CILi1EEESB_SB_EEENS1_35KernelTmaWarpSpecializedCooperativeEEENS5_IJNSA_ILi256EEENSA_ILi128EEESG_EEENS_6half_tENS5_IJNS4_6LayoutINS5_IJiNS5_IJNSA_ILi2EEEiEEEiEEENS5_IJlNS5_IJSB_SK_EEElEEEEENSJ_INS5_IJNS5_IJNS5_IJNSA_ILi8EEESK_NSA_ILi4EEEEEEiEEENS5_IJNS5_IJNSA_ILi16EEESK_SR_EEEiEEEiEEENS5_IJNS5_IJNS5_IJSG_SU_NSA_ILi2048EEEEEENSA_ILi8192EEEEEENS5_IJNS5_IJSB_NSA_ILi1024EEENSA_ILi32EEEEEElEEElEEEEEEEESI_NS5_IJlSB_lEEENS4_8TiledMMAINS4_8MMA_AtomIJNS4_4SM904GMMA6SPARSE27GMMA_64x128x32_F32F16F16_SSILNS1D_5MajorE0ELS1G_0ELNS1D_7ScaleInE1ELS1H_1ELNS1D_9SparseSelE0EEEEEENSJ_INS5_IJSK_SB_SB_EEENS5_IJSB_NSA_ILi0EEES1M_EEEEENS5_IJNS4_10UnderscoreES1P_S1P_EEEEENS4_13SM90_TMA_LOADENS4_14ComposedLayoutINS4_7SwizzleILi3ELi4ELi3EEENS4_25smem_sparse_ptr_flag_bitsILi2ELi16EEENSJ_INS5_IJNS5_IJSB_SQ_EEENS5_IJSK_NSA_ILi64EEEEEEEEENS5_IJNS5_IJS1M_SG_EEESN_EEEEEEEvNS4_8identityES1S_NS1T_IS1V_NS4_18smem_ptr_flag_bitsILi16EEENSJ_INS5_IJSQ_S1Z_EEENS5_IJS1Z_SB_EEEEEEEvS26_EENS_8epilogue10collective6detail29Sm90TmaWarpSpecializedAdapterINS2F_15DefaultEpilogueIfNS5_IJSB_llEEES2J_NS2E_6thread17LinearCombinationIfLi1EffLNS2K_9ScaleType4KindE0ELNS_15FloatRoundStyleE2EfEENS1_15EpilogueDefaultEEEEEvvEEEEvNT_6ParamsE,(.L_x_311 - _ZN7cutlass13device_kernelINS_4gemm6kernel13GemmUniversalIN4cute5tupleIJiiiiEEENS1_10collective13CollectiveMmaINS1_40MainloopSm90TmaGmmaWarpSpecializedSparseILi3ENS5_IJNS4_1CILi1EEESB_SB_EEENS1_35KernelTmaWarpSpecializedCooperativeEEENS5_IJNSA_ILi256EEENSA_ILi128EEESG_EEENS_6half_tENS5_IJNS4_6LayoutINS5_IJiNS5_IJNSA_ILi2EEEiEEEiEEENS5_IJlNS5_IJSB_SK_EEElEEEEENSJ_INS5_IJNS5_IJNS5_IJNSA_ILi8EEESK_NSA_ILi4EEEEEEiEEENS5_IJNS5_IJNSA_ILi16EEESK_SR_EEEiEEEiEEENS5_IJNS5_IJNS5_IJSG_SU_NSA_ILi2048EEEEEENSA_ILi8192EEEEEENS5_IJNS5_IJSB_NSA_ILi1024EEENSA_ILi32EEEEEElEEElEEEEEEEESI_NS5_IJlSB_lEEENS4_8TiledMMAINS4_8MMA_AtomIJNS4_4SM904GMMA6SPARSE27GMMA_64x128x32_F32F16F16_SSILNS1D_5MajorE0ELS1G_0ELNS1D_7ScaleInE1ELS1H_1ELNS1D_9SparseSelE0EEEEEENSJ_INS5_IJSK_SB_SB_EEENS5_IJSB_NSA_ILi0EEES1M_EEEEENS5_IJNS4_10UnderscoreES1P_S1P_EEEEENS4_13SM90_TMA_LOADENS4_14ComposedLayoutINS4_7SwizzleILi3ELi4ELi3EEENS4_25smem_sparse_ptr_flag_bitsILi2ELi16EEENSJ_INS5_IJNS5_IJSB_SQ_EEENS5_IJSK_NSA_ILi64EEEEEEEEENS5_IJNS5_IJS1M_SG_EEESN_EEEEEEEvNS4_8identityES1S_NS1T_IS1V_NS4_18smem_ptr_flag_bitsILi16EEENSJ_INS5_IJSQ_S1Z_EEENS5_IJS1Z_SB_EEEEEEEvS26_EENS_8epilogue10collective6detail29Sm90TmaWarpSpecializedAdapterINS2F_15DefaultEpilogueIfNS5_IJSB_llEEES2J_NS2E_6thread17LinearCombinationIfLi1EffLNS2K_9ScaleType4KindE0ELNS_15FloatRoundStyleE2EfEENS1_15EpilogueDefaultEEEEEvvEEEEvNT_6ParamsE)
        .other          _ZN7cutlass13device_kernelINS_4gemm6kernel13GemmUniversalIN4cute5tupleIJiiiiEEENS1_10collective13CollectiveMmaINS1_40MainloopSm90TmaGmmaWarpSpecializedSparseILi3ENS5_IJNS4_1CILi1EEESB_SB_EEENS1_35KernelTmaWarpSpecializedCooperativeEEENS5_IJNSA_ILi256EEENSA_ILi128EEESG_EEENS_6half_tENS5_IJNS4_6LayoutINS5_IJiNS5_IJNSA_ILi2EEEiEEEiEEENS5_IJlNS5_IJSB_SK_EEElEEEEENSJ_INS5_IJNS5_IJNS5_IJNSA_ILi8EEESK_NSA_ILi4EEEEEEiEEENS5_IJNS5_IJNSA_ILi16EEESK_SR_EEEiEEEiEEENS5_IJNS5_IJNS5_IJSG_SU_NSA_ILi2048EEEEEENSA_ILi8192EEEEEENS5_IJNS5_IJSB_NSA_ILi1024EEENSA_ILi32EEEEEElEEElEEEEEEEESI_NS5_IJlSB_lEEENS4_8TiledMMAINS4_8MMA_AtomIJNS4_4SM904GMMA6SPARSE27GMMA_64x128x32_F32F16F16_SSILNS1D_5MajorE0ELS1G_0ELNS1D_7ScaleInE1ELS1H_1ELNS1D_9SparseSelE0EEEEEENSJ_INS5_IJSK_SB_SB_EEENS5_IJSB_NSA_ILi0EEES1M_EEEEENS5_IJNS4_10UnderscoreES1P_S1P_EEEEENS4_13SM90_TMA_LOADENS4_14ComposedLayoutINS4_7SwizzleILi3ELi4ELi3EEENS4_25smem_sparse_ptr_flag_bitsILi2ELi16EEENSJ_INS5_IJNS5_IJSB_SQ_EEENS5_IJSK_NSA_ILi64EEEEEEEEENS5_IJNS5_IJS1M_SG_EEESN_EEEEEEEvNS4_8identityES1S_NS1T_IS1V_NS4_18smem_ptr_flag_bitsILi16EEENSJ_INS5_IJSQ_S1Z_EEENS5_IJS1Z_SB_EEEEEEEvS26_EENS_8epilogue10collective6detail29Sm90TmaWarpSpecializedAdapterINS2F_15DefaultEpilogueIfNS5_IJSB_llEEES2J_NS2E_6thread17LinearCombinationIfLi1EffLNS2K_9ScaleType4KindE0ELNS_15FloatRoundStyleE2EfEENS1_15EpilogueDefaultEEEEEvvEEEEvNT_6ParamsE,@"STO_CUDA_ENTRY STV_DEFAULT"
_ZN7cutlass13device_kernelINS_4gemm6kernel13GemmUniversalIN4cute5tupleIJiiiiEEENS1_10collective13CollectiveMmaINS1_40MainloopSm90TmaGmmaWarpSpecializedSparseILi3ENS5_IJNS4_1CILi1EEESB_SB_EEENS1_35KernelTmaWarpSpecializedCooperativeEEENS5_IJNSA_ILi256EEENSA_ILi128EEESG_EEENS_6half_tENS5_IJNS4_6LayoutINS5_IJiNS5_IJNSA_ILi2EEEiEEEiEEENS5_IJlNS5_IJSB_SK_EEElEEEEENSJ_INS5_IJNS5_IJNS5_IJNSA_ILi8EEESK_NSA_ILi4EEEEEEiEEENS5_IJNS5_IJNSA_ILi16EEESK_SR_EEEiEEEiEEENS5_IJNS5_IJNS5_IJSG_SU_NSA_ILi2048EEEEEENSA_ILi8192EEEEEENS5_IJNS5_IJSB_NSA_ILi1024EEENSA_ILi32EEEEEElEEElEEEEEEEESI_NS5_IJlSB_lEEENS4_8TiledMMAINS4_8MMA_AtomIJNS4_4SM904GMMA6SPARSE27GMMA_64x128x32_F32F16F16_SSILNS1D_5MajorE0ELS1G_0ELNS1D_7ScaleInE1ELS1H_1ELNS1D_9SparseSelE0EEEEEENSJ_INS5_IJSK_SB_SB_EEENS5_IJSB_NSA_ILi0EEES1M_EEEEENS5_IJNS4_10UnderscoreES1P_S1P_EEEEENS4_13SM90_TMA_LOADENS4_14ComposedLayoutINS4_7SwizzleILi3ELi4ELi3EEENS4_25smem_sparse_ptr_flag_bitsILi2ELi16EEENSJ_INS5_IJNS5_IJSB_SQ_EEENS5_IJSK_NSA_ILi64EEEEEEEEENS5_IJNS5_IJS1M_SG_EEESN_EEEEEEEvNS4_8identityES1S_NS1T_IS1V_NS4_18smem_ptr_flag_bitsILi16EEENSJ_INS5_IJSQ_S1Z_EEENS5_IJS1Z_SB_EEEEEEEvS26_EENS_8epilogue10collective6detail29Sm90TmaWarpSpecializedAdapterINS2F_15DefaultEpilogueIfNS5_IJSB_llEEES2J_NS2E_6thread17LinearCombinationIfLi1EffLNS2K_9ScaleType4KindE0ELNS_15FloatRoundStyleE2EfEENS1_15EpilogueDefaultEEEEEvvEEEEvNT_6ParamsE:
[----:B------:R-:W-:Y:S01]  /*0000*/  LDC R1, c[0x0][0x28] ;  /* 0x00000a00ff017b82 */ /* 0x000fe20000000800 */
[----:B------:R-:W0:Y:S01]  /*0010*/  S2R R0, SR_TID.X ;  /* 0x0000000000007919 */ /* 0x000e220000002100 */
[----:B------:R-:W-:Y:S01]  /*0020*/  ELECT P0, URZ, PT ;  /* 0x00000000003f782f */ /* 0x000fe20003800000 */
[----:B------:R-:W-:Y:S01]  /*0030*/  BSSY B0, `(.L_x_0) ;  /* 0x0000012000007945 */ /* 0x000fe20003800000 */
[--C-:B0-----:R-:W-:Y:S02]  /*0040*/  SHF.R.U32.HI R2, RZ, 0x5, R0.reuse ;  /* 0x00000005ff027819 */ /* 0x101fe40000011600 */
[----:B------:R-:W-:-:S03]  /*0050*/  SHF.R.U32.HI R6, RZ, 0x7, R0 ;  /* 0x00000007ff067819 */ /* 0x000fc60000011600 */
[----:B------:R-:W0:Y:S04]  /*0060*/  SHFL.IDX PT, R5, R2, RZ, 0x1f ;  /* 0x00001fff02057589 */ /* 0x000e2800000e0000 */
[----:B------:R1:W2:Y:S01]  /*0070*/  SHFL.IDX PT, R7, R6, RZ, 0x1f ;  /* 0x00001fff06077589 */ /* 0x0002a200000e0000 */
[----:B0-----:R-:W-:-:S13]  /*0080*/  ISETP.NE.OR P0, PT, R5, RZ, !P0 ;  /* 0x000000ff0500720c */ /* 0x001fda0004705670 */
[----:B-12---:R-:W-:Y:S05]  /*0090*/  @P0 BRA `(.L_x_1) ;  /* 0x00000000002c0947 */ /* 0x006fea0003800000 */
[----:B------:R-:W-:Y:S02]  /*00a0*/  ULDC.64 UR4, c[0x0][0x198] ;  /* 0x0000660000047ab9 */ /* 0x000fe40000000a00 */
[----:B------:R-:W-:Y:S02]  /*00b0*/  UIADD3 UR6, UP0, UR4, 0xf0, URZ ;  /* 0x000000f004067890 */ /* 0x000fe4000ff1e03f */
[----:B------:R-:W-:Y:S02]  /*00c0*/  UIADD3 UR8, UP1, UR4, 0x1f0, URZ ;  /* 0x000001f004087890 */ /* 0x000fe4000ff3e03f */
[----:B------:R-:W-:Y:S02]  /*00d0*/  UIADD3 UR4, UP2, UR4, 0x2f0, URZ ;  /* 0x000002f004047890 */ /* 0x000fe4000ff5e03f */
[----:B------:R-:W-:Y:S02]  /*00e0*/  UIADD3.X UR7, URZ, UR5, URZ, UP0, !UPT ;  /* 0x000000053f077290 */ /* 0x000fe400087fe43f */
[----:B------:R-:W-:-:S02]  /*00f0*/  UIADD3.X UR9, URZ, UR5, URZ, UP1, !UPT ;  /* 0x000000053f097290 */ /* 0x000fc40008ffe43f */
[----:B------:R-:W-:-:S05]  /*0100*/  UIADD3.X UR5, URZ, UR5, URZ, UP2, !UPT ;  /* 0x000000053f057290 */ /* 0x000fca00097fe43f */
[----:B------:R0:W-:Y:S02]  /*0110*/  UTMACCTL.PF [UR6] ;  /* 0x00000000060079b9 */ /* 0x0001e40008040000 */
[----:B------:R0:W-:Y:S02]  /*0120*/  UTMACCTL.PF [UR8] ;  /* 0x00000000080079b9 */ /* 0x0001e40008040000 */
[----:B------:R0:W-:Y:S02]  /*0130*/  UTMACCTL.PF [UR4] ;  /* 0x00000000040079b9 */ /* 0x0001e40008040000 */
[----:B0-----:R-:W-:Y:S01]  /*0140*/  NOP ;  /* 0x0000000000007918 */ /* 0x001fe20000000000 */
.L_x_1:
[----:B------:R-:W-:Y:S05]  /*0150*/  BSYNC B0 ;  /* 0x0000000000007941 */ /* 0x000fea0003800000 */
.L_x_0:
[----:B------:R-:W0:Y:S02]  /*0160*/  SHFL.IDX PT, R3, R2, RZ, 0x1f ;  /* 0x00001fff02037589 */ /* 0x000e2400000e0000 */
[----:B0-----:R-:W-:-:S13]  /*0170*/  ISETP.NE.AND P0, PT, R3, RZ, PT ;  /* 0x000000ff0300720c */ /* 0x001fda0003f05270 */
[----:B------:R-:W-:Y:S05]  /*0180*/  @P0 BRA `(.L_x_2) ;  /* 0x0000000000500947 */ /* 0x000fea0003800000 */
[----:B------:R-:W0:Y:S01]  /*0190*/  S2UR UR8, SR_CgaCtaId ;  /* 0x00000000000879c3 */ /* 0x000e220000008800 */
[----:B------:R-:W-:Y:S01]  /*01a0*/  UMOV UR4, 0x400 ;  /* 0x0000040000047882 */ /* 0x000fe20000000000 */
[----:B------:R-:W-:Y:S01]  /*01b0*/  UMOV UR5, 0x1 ;  /* 0x0000000100057882 */ /* 0x000fe20000000000 */
[----:B------:R-:W-:Y:S01]  /*01c0*/  UMOV UR6, 0x100 ;  /* 0x0000010000067882 */ /* 0x000fe20000000000 */
[----:B------:R-:W-:Y:S01]  /*01d0*/  ELECT P0, URZ, PT ;  /* 0x00000000003f782f */ /* 0x000fe20003800000 */
[----:B------:R-:W-:-:S04]  /*01e0*/  UIADD3 UR6, -UR6, 0x100000, URZ ;  /* 0x0010000006067890 */ /* 0x000fc8000fffe13f */
[----:B------:R-:W-:Y:S02]  /*01f0*/  USHF.L.U32 UR7, UR6, 0xb, URZ ;  /* 0x0000000b06077899 */ /* 0x000fe4000800063f */
[----:B------:R-:W-:Y:S02]  /*0200*/  USHF.L.U32 UR6, UR6, 0x1, URZ ;  /* 0x0000000106067899 */ /* 0x000fe4000800063f */
[----:B0-----:R-:W-:Y:S02]  /*0210*/  ULEA UR8, UR8, UR4, 0x18 ;  /* 0x0000000408087291 */ /* 0x001fe4000f8ec03f */
[----:B------:R-:W-:-:S04]  /*0220*/  UIADD3 UR4, -UR5, 0x100000, URZ ;  /* 0x0010000005047890 */ /* 0x000fc8000fffe13f */
[----:B------:R-:W-:Y:S02]  /*0230*/  USHF.L.U32 UR5, UR4, 0xb, URZ ;  /* 0x0000000b04057899 */ /* 0x000fe4000800063f */
[----:B------:R-:W-:Y:S01]  /*0240*/  USHF.L.U32 UR4, UR4, 0x1, URZ ;  /* 0x0000000104047899 */ /* 0x000fe2000800063f */
[----:B------:R-:W0:Y:S11]  /*0250*/  FENCE.VIEW.ASYNC.S ;  /* 0x00000000000073c6 */ /* 0x000e360000000000 */
[----:B0-----:R0:W1:Y:S01]  /*0260*/  SYNCS.EXCH.64 URZ, [UR8], UR4 ;  /* 0x00000004083f75b2 */ /* 0x0010620008000100 */
[----:B------:R0:W2:Y:S01]  /*0270*/  SYNCS.EXCH.64 URZ, [UR8+0x18], UR6 ;  /* 0x00001806083f75b2 */ /* 0x0000a20008000100 */
[----:B------:R0:W3:Y:S01]  /*0280*/  SYNCS.EXCH.64 URZ, [UR8+0x8], UR4 ;  /* 0x00000804083f75b2 */ /* 0x0000e20008000100 */
[----:B------:R0:W4:Y:S01]  /*0290*/  SYNCS.EXCH.64 URZ, [UR8+0x20], UR6 ;  /* 0x00002006083f75b2 */ /* 0x0001220008000100 */
[----:B------:R0:W0:Y:S01]  /*02a0*/  SYNCS.EXCH.64 URZ, [UR8+0x10], UR4 ;  /* 0x00001004083f75b2 */ /* 0x0000220008000100 */
[----:B------:R0:W0:Y:S01]  /*02b0*/  SYNCS.EXCH.64 URZ, [UR8+0x28], UR6 ;  /* 0x00002806083f75b2 */ /* 0x0000220008000100 */
[----:B------:R-:W-:Y:S01]  /*02c0*/  NOP ;  /* 0x0000000000007918 */ /* 0x000fe20000000000 */
.L_x_2:
[----:B------:R-:W5:Y:S01]  /*02d0*/  SHFL.IDX PT, R2, R2, RZ, 0x1f ;  /* 0x00001fff02027589 */ /* 0x000f6200000e0000 */
[----:B------:R-:W1:Y:S01]  /*02e0*/  LDC R3, c[0x0][0x75c] ;  /* 0x0001d700ff037b82 */ /* 0x000e620000000800 */
[----:B------:R-:W-:Y:S02]  /*02f0*/  ELECT P0, URZ, PT ;  /* 0x00000000003f782f */ /* 0x000fe40003800000 */
[----:B------:R-:W-:Y:S01]  /*0300*/  SHF.R.S32.HI R4, RZ, 0x1f, R5 ;  /* 0x0000001fff047819 */ /* 0x000fe20000011405 */
[----:B------:R-:W2:Y:S01]  /*0310*/  S2R R11, SR_CTAID.Y ;  /* 0x00000000000b7919 */ /* 0x000ea20000002600 */
[----:B0-----:R-:W-:Y:S01]  /*0320*/  UMOV UR4, 0x20 ;  /* 0x0000002000047882 */ /* 0x001fe20000000000 */
[----:B------:R-:W-:Y:S01]  /*0330*/  ISETP.NE.AND P2, PT, R7, RZ, PT ;  /* 0x000000ff0700720c */ /* 0x000fe20003f45270 */
[----:B------:R-:W-:Y:S01]  /*0340*/  NOP ;  /* 0x0000000000007918 */ /* 0x000fe20000000000 */
[----:B------:R-:W0:Y:S01]  /*0350*/  S2R R8, SR_CTAID.X ;  /* 0x0000000000087919 */ /* 0x000e220000002500 */
[----:B------:R-:W-:Y:S01]  /*0360*/  LEA.HI R4, R4, R5, RZ, 0x2 ;  /* 0x0000000504047211 */ /* 0x000fe200078f10ff */
[----:B------:R-:W-:-:S03]  /*0370*/  NOP ;  /* 0x0000000000007918 */ /* 0x000fc60000000000 */
[----:B------:R-:W-:-:S05]  /*0380*/  LOP3.LUT R4, R4, 0xfffffffc, RZ, 0xc0, !PT ;  /* 0xfffffffc04047812 */ /* 0x000fca00078ec0ff */
[----:B------:R-:W-:Y:S01]  /*0390*/  IMAD.IADD R5, R5, 0x1, -R4 ;  /* 0x0000000105057824 */ /* 0x000fe200078e0a04 */
[----:B-----5:R-:W-:Y:S02]  /*03a0*/  ISETP.NE.OR P0, PT, R2, RZ, !P0 ;  /* 0x000000ff0200720c */ /* 0x020fe40004705670 */
[----:B-1----:R-:W-:-:S11]  /*03b0*/  ISETP.NE.AND P3, PT, R3, 0x1, PT ;  /* 0x000000010300780c */ /* 0x002fd60003f65270 */
[----:B------:R-:W-:Y:S01]  /*03c0*/  VOTEU.ALL UP0, P0 ;  /* 0x00000000003f7886 */ /* 0x000fe20000000000 */
[----:B------:R-:W-:Y:S01]  /*03d0*/  VOTEU.ALL UP1, P0 ;  /* 0x00000000003f7886 */ /* 0x000fe20000020000 */
[----:B------:R-:W0:Y:S01]  /*03e0*/  @P3 LDC R9, c[0x0][0x10] ;  /* 0x00000400ff093b82 */ /* 0x000e220000000800 */
[----:B--2---:R-:W-:Y:S02]  /*03f0*/  @P3 IMAD.MOV.U32 R2, RZ, RZ, R11 ;  /* 0x000000ffff023224 */ /* 0x004fe400078e000b */
[----:B------:R-:W-:Y:S01]  /*0400*/  @!UP0 UMOV UR6, 0x400 ;  /* 0x0000040000068882 */ /* 0x000fe20000000000 */
[----:B------:R-:W-:-:S04]  /*0410*/  @!UP0 UIADD3 UR4, -UR4, 0x100000, URZ ;  /* 0x0010000004048890 */ /* 0x000fc8000fffe13f */
[----:B------:R-:W-:Y:S02]  /*0420*/  @!UP0 USHF.L.U32 UR5, UR4, 0xb, URZ ;  /* 0x0000000b04058899 */ /* 0x000fe4000800063f */
[----:B------:R-:W-:Y:S01]  /*0430*/  @!UP0 USHF.L.U32 UR4, UR4, 0x1, URZ ;  /* 0x0000000104048899 */ /* 0x000fe2000800063f */
[----:B------:R-:W-:Y:S02]  /*0440*/  @P3 IMAD.MOV.U32 R3, RZ, RZ, RZ ;  /* 0x000000ffff033224 */ /* 0x000fe400078e00ff */
[----:B------:R-:W-:Y:S01]  /*0450*/  @P3 IMAD.MOV.U32 R15, RZ, RZ, RZ ;  /* 0x000000ffff0f3224 */ /* 0x000fe200078e00ff */
[----:B------:R-:W1:Y:S08]  /*0460*/  @!UP0 S2UR UR7, SR_CgaCtaId ;  /* 0x00000000000789c3 */ /* 0x000e700000008800 */
[----:B------:R-:W2:Y:S01]  /*0470*/  @!P3 LDC R12, c[0x0][0xc] ;  /* 0x00000300ff0cbb82 */ /* 0x000ea20000000800 */
[----:B0-----:R-:W-:-:S04]  /*0480*/  @P3 IMAD.WIDE.U32 R2, R8, R9, R2 ;  /* 0x0000000908023225 */ /* 0x001fc800078e0002 */
[----:B------:R-:W-:Y:S02]  /*0490*/  IMAD.MOV.U32 R9, RZ, RZ, RZ ;  /* 0x000000ffff097224 */ /* 0x000fe400078e00ff */
[----:B------:R-:W-:Y:S01]  /*04a0*/  @P3 IMAD.IADD R3, R3, 0x1, R15 ;  /* 0x0000000103033824 */ /* 0x000fe200078e020f */
[----:B-1----:R-:W-:Y:S01]  /*04b0*/  @!UP0 ULEA UR6, UR7, UR6, 0x18 ;  /* 0x0000000607068291 */ /* 0x002fe2000f8ec03f */
[----:B------:R-:W-:Y:S01]  /*04c0*/  VOTEU.ALL UP0, P0 ;  /* 0x00000000003f7886 */ /* 0x000fe20000000000 */
[----:B------:R-:W-:-:S04]  /*04d0*/  ISETP.NE.AND P0, PT, R5, 0x3, PT ;  /* 0x000000030500780c */ /* 0x000fc80003f05270 */
[----:B------:R-:W-:Y:S01]  /*04e0*/  ISETP.EQ.OR P0, PT, R5, RZ, !P0 ;  /* 0x000000ff0500720c */ /* 0x000fe20004702670 */
[----:B--2---:R-:W-:-:S03]  /*04f0*/  @!P3 IMAD.WIDE.U32 R12, R12, R11, R8 ;  /* 0x0000000b0c0cb225 */ /* 0x004fc600078e0008 */
[C---:B------:R-:W-:Y:S01]  /*0500*/  ISETP.EQ.AND P0, PT, R7.reuse, RZ, P0 ;  /* 0x000000ff0700720c */ /* 0x040fe20000702270 */
[----:B------:R-:W-:Y:S01]  /*0510*/  VIADD R7, R7, 0xffffffff ;  /* 0xffffffff07077836 */ /* 0x000fe20000000000 */
[----:B------:R-:W0:Y:S02]  /*0520*/  FENCE.VIEW.ASYNC.S ;  /* 0x00000000000073c6 */ /* 0x000e240000000000 */
[----:B0-----:R0:W3:Y:S01]  /*0530*/  @!UP0 SYNCS.EXCH.64 URZ, [UR6+0x40], UR4 ;  /* 0x00004004063f85b2 */ /* 0x0010e20008000100 */
[----:B------:R-:W-:Y:S01]  /*0540*/  @!P3 IMAD.MOV.U32 R2, RZ, RZ, R12 ;  /* 0x000000ffff02b224 */ /* 0x000fe200078e000c */
[----:B------:R-:W-:Y:S01]  /*0550*/  SEL R4, RZ, 0x1, !P0 ;  /* 0x00000001ff047807 */ /* 0x000fe20004000000 */
[----:B------:R-:W-:Y:S01]  /*0560*/  @!P3 IMAD.MOV.U32 R3, RZ, RZ, R13 ;  /* 0x000000ffff03b224 */ /* 0x000fe200078e000d */
[----:B------:R-:W-:-:S04]  /*0570*/  ISETP.GE.U32.AND P1, PT, R7, 0x2, PT ;  /* 0x000000020700780c */ /* 0x000fc80003f26070 */
[----:B------:R-:W-:Y:S01]  /*0580*/  SEL R4, R4, 0x2, P1 ;  /* 0x0000000204047807 */ /* 0x000fe20000800000 */
[----:B------:R0:W3:Y:S01]  /*0590*/  @!UP1 SYNCS.EXCH.64 URZ, [UR6+0x48], UR4 ;  /* 0x00004804063f95b2 */ /* 0x0000e20008000100 */
[----:B------:R-:W-:Y:S01]  /*05a0*/  NOP ;  /* 0x0000000000007918 */ /* 0x000fe20000000000 */
[----:B---34-:R-:W-:Y:S06]  /*05b0*/  BAR.SYNC.DEFER_BLOCKING 0x0 ;  /* 0x0000000000007b1d */ /* 0x018fec0000010000 */
[----:B------:R-:W-:Y:S05]  /*05c0*/  @!P2 BRA `(.L_x_3) ;  /* 0x0000009c00c4a947 */ /* 0x000fea0003800000 */
[----:B------:R-:W-:-:S13]  /*05d0*/  ISETP.GT.U32.AND P0, PT, R7, 0x1, PT ;  /* 0x000000010700780c */ /* 0x000fda0003f04070 */
[----:B0-----:R-:W-:Y:S05]  /*05e0*/  @P0 EXIT ;  /* 0x000000000000094d */ /* 0x001fea0003800000 */
[----:B------:R-:W-:Y:S01]  /*05f0*/  ULDC.64 UR4, c[0x0][0x750] ;  /* 0x0001d40000047ab9 */ /* 0x000fe20000000a00 */
[----:B------:R-:W-:Y:S01]  /*0600*/  PRMT R12, RZ, 0x7610, R12 ;  /* 0x00007610ff0c7816 */ /* 0x000fe2000000000c */
[----:B------:R-:W-:Y:S01]  /*0610*/  IMAD.MOV.U32 R10, RZ, RZ, -0x1 ;  /* 0xffffffffff0a7424 */ /* 0x000fe200078e00ff */
[----:B------:R-:W-:Y:S01]  /*0620*/  ISETP.GE.U32.AND P0, PT, R2, UR4, PT ;  /* 0x0000000402007c0c */ /* 0x000fe2000bf06070 */
[----:B------:R-:W-:Y:S02]  /*0630*/  IMAD.MOV.U32 R7, RZ, RZ, -0x1 ;  /* 0xffffffffff077424 */ /* 0x000fe400078e00ff */
[----:B------:R-:W-:Y:S01]  /*0640*/  IMAD.MOV.U32 R5, RZ, RZ, -0x1 ;  /* 0xffffffffff057424 */ /* 0x000fe200078e00ff */
[----:B------:R-:W-:-:S13]  /*0650*/  ISETP.GE.U32.AND.EX P0, PT, R3, UR5, PT, P0 ;  /* 0x0000000503007c0c */ /* 0x000fda000bf06100 */
[----:B------:R-:W-:Y:S05]  /*0660*/  @P0 BRA `(.L_x_4) ;  /* 0x00000004005c0947 */ /* 0x000fea0003800000 */
[----:B------:R-:W0:Y:S01]  /*0670*/  LDC.64 R18, c[0x0][0x728] ;  /* 0x0001ca00ff127b82 */ /* 0x000e220000000a00 */
[----:B------:R-:W-:Y:S02]  /*0680*/  IMAD.MOV.U32 R12, RZ, RZ, R2 ;  /* 0x000000ffff0c7224 */ /* 0x000fe400078e0002 */
[----:B------:R-:W-:-:S05]  /*0690*/  IMAD.MOV.U32 R13, RZ, RZ, R3 ;  /* 0x000000ffff0d7224 */ /* 0x000fca00078e0003 */
[----:B------:R-:W1:Y:S08]  /*06a0*/  LDC R10, c[0x0][0x730] ;  /* 0x0001cc00ff0a7b82 */ /* 0x000e700000000800 */
[----:B------:R-:W2:Y:S01]  /*06b0*/  LDC.64 R20, c[0x0][0x720] ;  /* 0x0001c800ff147b82 */ /* 0x000ea20000000a00 */
[----:B0-----:R-:W-:-:S04]  /*06c0*/  ISETP.NE.U32.AND P0, PT, R18, RZ, PT ;  /* 0x000000ff1200720c */ /* 0x001fc80003f05070 */
[----:B------:R-:W-:-:S13]  /*06d0*/  ISETP.NE.AND.EX P0, PT, R19, RZ, PT, P0 ;  /* 0x000000ff1300720c */ /* 0x000fda0003f05300 */
[----:B-12---:R-:W-:Y:S05]  /*06e0*/  @!P0 BRA `(.L_x_5) ;  /* 0x0000000000288947 */ /* 0x006fea0003800000 */
[----:B------:R-:W0:Y:S02]  /*06f0*/  LDC R5, c[0x0][0x734] ;  /* 0x0001cd00ff057b82 */ /* 0x000e240000000800 */
[----:B0-----:R-:W-:-:S05]  /*0700*/  IADD3 R5, P0, R2, R5, RZ ;  /* 0x0000000502057210 */ /* 0x001fca0007f1e0ff */
[----:B------:R-:W-:-:S04]  /*0710*/  IMAD.X R7, RZ, RZ, R3, P0 ;  /* 0x000000ffff077224 */ /* 0x000fc800000e0603 */
[----:B------:R-:W-:-:S04]  /*0720*/  IMAD.WIDE.U32 R12, R7, R18, RZ ;  /* 0x00000012070c7225 */ /* 0x000fc800078e00ff */
[----:B------:R-:W-:-:S04]  /*0730*/  IMAD.WIDE.U32 R14, P0, R5, R19, R12 ;  /* 0x00000013050e7225 */ /* 0x000fc8000780000c */
[----:B------:R-:W-:-:S04]  /*0740*/  IMAD.WIDE.U32 R12, R5, R18, RZ ;  /* 0x00000012050c7225 */ /* 0x000fc800078e00ff */
[----:B------:R-:W-:Y:S01]  /*0750*/  IMAD.X R17, RZ, RZ, RZ, P0 ;  /* 0x000000ffff117224 */ /* 0x000fe200000e06ff */
[----:B------:R-:W-:Y:S01]  /*0760*/  IADD3 RZ, P0, R13, R14, RZ ;  /* 0x0000000e0dff7210 */ /* 0x000fe20007f1e0ff */
[----:B------:R-:W-:-:S04]  /*0770*/  IMAD.MOV.U32 R16, RZ, RZ, R15 ;  /* 0x000000ffff107224 */ /* 0x000fc800078e000f */
[----:B------:R-:W-:-:S08]  /*0780*/  IMAD.WIDE.U32.X R12, R7, R19, R16, P0 ;  /* 0x00000013070c7225 */ /* 0x000fd000000e0410 */
.L_x_5:
[-CC-:B------:R-:W-:Y:S01]  /*0790*/  SHF.R.U64 R25, R12, R10.reuse, R13.reuse ;  /* 0x0000000a0c197219 */ /* 0x180fe2000000120d */
[----:B------:R-:W0:Y:S01]  /*07a0*/  LDC.64 R26, c[0x0][0x740] ;  /* 0x0001d000ff1a7b82 */ /* 0x000e220000000a00 */
[----:B------:R-:W-:Y:S01]  /*07b0*/  SHF.R.U32.HI R7, RZ, R10, R13 ;  /* 0x0000000aff077219 */ /* 0x000fe2000001160d */
[----:B------:R-:W-:Y:S01]  /*07c0*/  ULDC UR4, c[0x0][0x150] ;  /* 0x0000540000047ab9 */ /* 0x000fe20000000800 */
[----:B------:R-:W-:Y:S02]  /*07d0*/  IADD3 R9, P0, RZ, -R25, RZ ;  /* 0x80000019ff097210 */ /* 0x000fe40007f1e0ff */
[----:B------:R-:W-:-:S03]  /*07e0*/  I2FP.F32.U32 R5, R8 ;  /* 0x0000000800057245 */ /* 0x000fc60000201000 */
[----:B------:R-:W1:Y:S01]  /*07f0*/  LDC R14, c[0x0][0x718] ;  /* 0x0001c600ff0e7b82 */ /* 0x000e620000000800 */
[----:B------:R-:W-:Y:S02]  /*0800*/  IMAD.X R15, RZ, RZ, ~R7, P0 ;  /* 0x000000ffff0f7224 */ /* 0x000fe400000e0e07 */
[----:B------:R-:W-:Y:S01]  /*0810*/  FMUL R5, R5, UR4 ;  /* 0x0000000405057c20 */ /* 0x000fe20008400000 */
[----:B------:R-:W-:Y:S01]  /*0820*/  IMAD.WIDE.U32 R12, R9, R20, R2 ;  /* 0x00000014090c7225 */ /* 0x000fe200078e0002 */
[----:B------:R-:W-:-:S03]  /*0830*/  ULDC UR4, c[0x0][0x154] ;  /* 0x0000550000047ab9 */ /* 0x000fc60000000800 */
[----:B------:R-:W-:Y:S01]  /*0840*/  IMAD R10, R15, R20, RZ ;  /* 0x000000140f0a7224 */ /* 0x000fe200078e02ff */
[----:B------:R-:W2:Y:S01]  /*0850*/  LDC R7, c[0x0][0x144] ;  /* 0x00005100ff077b82 */ /* 0x000ea20000000800 */
[----:B------:R-:W3:Y:S01]  /*0860*/  F2I.U32.TRUNC.NTZ R5, R5 ;  /* 0x0000000500057305 */ /* 0x000ee2000020f000 */
[----:B------:R-:W-:Y:S02]  /*0870*/  IMAD.MOV.U32 R15, RZ, RZ, -0x1 ;  /* 0xffffffffff0f7424 */ /* 0x000fe400078e00ff */
[----:B------:R-:W-:-:S04]  /*0880*/  IMAD R9, R9, R21, R10 ;  /* 0x0000001509097224 */ /* 0x000fc800078e020a */
[----:B------:R-:W4:Y:S01]  /*0890*/  LDC R16, c[0x0][0x708] ;  /* 0x0001c200ff107b82 */ /* 0x000f220000000800 */
[----:B------:R-:W-:Y:S01]  /*08a0*/  IMAD.IADD R13, R13, 0x1, R9 ;  /* 0x000000010d0d7824 */ /* 0x000fe200078e0209 */
[----:B0-----:R-:W-:Y:S02]  /*08b0*/  ISETP.NE.U32.AND P0, PT, R26, RZ, PT ;  /* 0x000000ff1a00720c */ /* 0x001fe40003f05070 */
[----:B------:R-:W-:Y:S02]  /*08c0*/  I2FP.F32.U32 R9, R11 ;  /* 0x0000000b00097245 */ /* 0x000fe40000201000 */
[----:B------:R-:W-:Y:S02]  /*08d0*/  ISETP.NE.AND.EX P0, PT, R27, RZ, PT, P0 ;  /* 0x000000ff1b00720c */ /* 0x000fe40003f05300 */
[----:B------:R-:W0:Y:S01]  /*08e0*/  LDC R24, c[0x0][0x758] ;  /* 0x0001d600ff187b82 */ /* 0x000e220000000800 */
[-C--:B-1----:R-:W-:Y:S01]  /*08f0*/  SHF.R.U64 R20, R12, R14.reuse, R13 ;  /* 0x0000000e0c147219 */ /* 0x082fe2000000120d */
[----:B---3--:R-:W-:Y:S01]  /*0900*/  IMAD.MOV R10, RZ, RZ, -R5 ;  /* 0x000000ffff0a7224 */ /* 0x008fe200078e0a05 */
[----:B------:R-:W-:Y:S01]  /*0910*/  SHF.R.U32.HI R13, RZ, R14, R13 ;  /* 0x0000000eff0d7219 */ /* 0x000fe2000001160d */
[----:B------:R-:W-:-:S04]  /*0920*/  FMUL R9, R9, UR4 ;  /* 0x0000000409097c20 */ /* 0x000fc80008400000 */
[----:B------:R-:W1:Y:S01]  /*0930*/  LDC R18, c[0x0][0x148] ;  /* 0x00005200ff127b82 */ /* 0x000e620000000800 */
[----:B--2---:R-:W-:-:S07]  /*0940*/  IMAD R5, R7, R10, R8 ;  /* 0x0000000a07057224 */ /* 0x004fce00078e0208 */
[----:B------:R-:W2:Y:S01]  /*0950*/  LDC R22, c[0x0][0x700] ;  /* 0x0001c000ff167b82 */ /* 0x000ea20000000800 */
[-CC-:B----4-:R-:W-:Y:S02]  /*0960*/  SHF.R.U64 R29, R20, R16.reuse, R13.reuse ;  /* 0x00000010141d7219 */ /* 0x190fe4000000120d */
[----:B------:R-:W-:Y:S01]  /*0970*/  SHF.R.U32.HI R7, RZ, R16, R13 ;  /* 0x00000010ff077219 */ /* 0x000fe2000001160d */
[----:B------:R-:W-:Y:S01]  /*0980*/  IMAD.MOV.U32 R13, RZ, RZ, 0x1 ;  /* 0x00000001ff0d7424 */ /* 0x000fe200078e00ff */
[----:B------:R3:W4:Y:S03]  /*0990*/  F2I.U32.TRUNC.NTZ R16, R9 ;  /* 0x0000000900107305 */ /* 0x000726000020f000 */
[----:B------:R-:W1:Y:S01]  /*09a0*/  LDC R19, c[0x0][0x748] ;  /* 0x0001d200ff137b82 */ /* 0x000e620000000800 */
[-C--:B0-----:R-:W-:Y:S02]  /*09b0*/  SHF.L.U32 R8, R15, R24.reuse, RZ ;  /* 0x000000180f087219 */ /* 0x081fe400000006ff */
[----:B------:R-:W-:-:S02]  /*09c0*/  SHF.R.U64 R28, R29, R24, R7 ;  /* 0x000000181d1c7219 */ /* 0x000fc40000001207 */
[----:B------:R-:W-:Y:S02]  /*09d0*/  SHF.R.U32.HI R17, RZ, R24, R7 ;  /* 0x00000018ff117219 */ /* 0x000fe40000011607 */
[----:B------:R-:W-:Y:S01]  /*09e0*/  LOP3.LUT R10, RZ, R8, RZ, 0x33, !PT ;  /* 0x00000008ff0a7212 */ /* 0x000fe200078e33ff */
[----:B------:R-:W0:Y:S01]  /*09f0*/  LDC R21, c[0x0][0x738] ;  /* 0x0001ce00ff157b82 */ /* 0x000e220000000800 */
[----:B------:R-:W-:Y:S01]  /*0a00*/  SHF.L.U32 R7, R13, R24, RZ ;  /* 0x000000180d077219 */ /* 0x000fe200000006ff */
[----:B------:R-:W-:Y:S02]  /*0a10*/  IMAD.MOV.U32 R8, RZ, RZ, R28 ;  /* 0x000000ffff087224 */ /* 0x000fe400078e001c */
[----:B---3--:R-:W-:-:S04]  /*0a20*/  IMAD.MOV.U32 R9, RZ, RZ, R17 ;  /* 0x000000ffff097224 */ /* 0x008fc800078e0011 */
[----:B------:R-:W3:Y:S01]  /*0a30*/  LDC R23, c[0x0][0x710] ;  /* 0x0001c400ff177b82 */ /* 0x000ee20000000800 */
[----:B----4-:R-:W-:Y:S05]  /*0a40*/  @!P0 BRA `(.L_x_6) ;  /* 0x0000000000288947 */ /* 0x010fea0003800000 */
[----:B------:R-:W4:Y:S02]  /*0a50*/  LDC R15, c[0x0][0x74c] ;  /* 0x0001d300ff0f7b82 */ /* 0x000f240000000800 */
[----:B----4-:R-:W-:-:S05]  /*0a60*/  IADD3 R15, P0, R28, R15, RZ ;  /* 0x0000000f1c0f7210 */ /* 0x010fca0007f1e0ff */
        /* <DEDUP_REMOVED lines=8> */
.L_x_6:
[----:B-1----:R-:W-:Y:S01]  /*0af0*/  SHF.R.U64 R8, R8, R19, R9 ;  /* 0x0000001308087219 */ /* 0x002fe20000001209 */
[----:B--2---:R-:W-:Y:S01]  /*0b00*/  VIADD R9, R22, 0xffffffff ;  /* 0xffffffff16097836 */ /* 0x004fe20000000000 */
[----:B------:R-:W-:Y:S01]  /*0b10*/  LOP3.LUT R10, R29, R10, RZ, 0xc0, !PT ;  /* 0x0000000a1d0a7212 */ /* 0x000fe200078ec0ff */
[----:B------:R-:W-:Y:S02]  /*0b20*/  IMAD.MOV R16, RZ, RZ, -R16 ;  /* 0x000000ffff107224 */ /* 0x000fe400078e0a10 */
[----:B------:R-:W-:Y:S01]  /*0b30*/  IMAD.MOV R12, RZ, RZ, -R8 ;  /* 0x000000ffff0c7224 */ /* 0x000fe200078e0a08 */
[----:B------:R-:W-:Y:S01]  /*0b40*/  LOP3.LUT R9, R20, R9, RZ, 0xc0, !PT ;  /* 0x0000000914097212 */ /* 0x000fe200078ec0ff */
[----:B------:R-:W-:Y:S02]  /*0b50*/  @P3 IMAD R5, R18, R16, R11 ;  /* 0x0000001012053224 */ /* 0x000fe400078e020b */
[----:B------:R-:W-:Y:S02]  /*0b60*/  IMAD R10, R7, R8, R10 ;  /* 0x00000008070a7224 */ /* 0x000fe400078e020a */
[----:B0-----:R-:W-:-:S02]  /*0b70*/  IMAD R7, R12, R21, R28 ;  /* 0x000000150c077224 */ /* 0x001fc400078e021c */
[----:B---3--:R-:W-:Y:S02]  /*0b80*/  IMAD R5, R10, R23, R5 ;  /* 0x000000170a057224 */ /* 0x008fe400078e0205 */
[----:B------:R-:W-:Y:S02]  /*0b90*/  IMAD R10, R7, R22, R9 ;  /* 0x00000016070a7224 */ /* 0x000fe400078e0209 */
[----:B------:R-:W-:-:S03]  /*0ba0*/  IMAD.MOV.U32 R12, RZ, RZ, 0x1 ;  /* 0x00000001ff0c7424 */ /* 0x000fc600078e00ff */
[----:B------:R-:W-:Y:S02]  /*0bb0*/  SEL R7, R10, R5, !P3 ;  /* 0x000000050a077207 */ /* 0x000fe40005800000 */
[----:B------:R-:W-:Y:S01]  /*0bc0*/  SEL R10, R5, R10, !P3 ;  /* 0x0000000a050a7207 */ /* 0x000fe20005800000 */
[----:B------:R-:W-:-:S07]  /*0bd0*/  IMAD.MOV.U32 R5, RZ, RZ, R25 ;  /* 0x000000ffff057224 */ /* 0x000fce00078e0019 */
.L_x_4:
[----:B------:R-:W-:-:S08]  /*0be0*/  NOP ;  /* 0x0000000000007918 */ /* 0x000fd00000000000 */
[----:B------:R-:W0:Y:S02]  /*0bf0*/  USETMAXREG.TRY_ALLOC.CTAPOOL UP0, 0xe8 ;  /* 0x000000e8000079c8 */ /* 0x000e240008000600 */
[----:B0-----:R-:W-:-:S13]  /*0c00*/  PLOP3.LUT P0, PT, PT, PT, UP0, 0x80, 0x0 ;  /* 0x000000000000781c */ /* 0x001fda0003f0f008 */
[----:B------:R-:W-:Y:S05]  /*0c10*/  @!P0 BRA `(.L_x_4) ;  /* 0xfffffffc00f08947 */ /* 0x000fea000383ffff */
[----:B------:R-:W-:Y:S01]  /*0c20*/  ULDC.64 UR4, c[0x0][0x698] ;  /* 0x0001a60000047ab9 */ /* 0x000fe20000000a00 */
[----:B------:R-:W-:Y:S01]  /*0c30*/  ULDC.64 UR16, c[0x0][0x208] ;  /* 0x0000820000107ab9 */ /* 0x000fe20000000a00 */
[----:B------:R-:W-:-:S04]  /*0c40*/  ISETP.NE.U32.AND P0, PT, RZ, UR4, PT ;  /* 0x00000004ff007c0c */ /* 0x000fc8000bf05070 */
[----:B------:R-:W-:-:S13]  /*0c50*/  ISETP.NE.AND.EX P0, PT, RZ, UR5, PT, P0 ;  /* 0x00000005ff007c0c */ /* 0x000fda000bf05300 */
[----:B------:R-:W-:Y:S05]  /*0c60*/  @!P0 BRA `(.L_x_7) ;  /* 0x00000000001c8947 */ /* 0x000fea0003800000 */
[----:B------:R-:W0:Y:S02]  /*0c70*/  LDC.64 R8, c[0x0][0x698] ;  /* 0x0001a600ff087b82 */ /* 0x000e240000000a00 */
[----:B0-----:R-:W2:Y:S02]  /*0c80*/  LDG.E.64 R8, desc[UR16][R8.64] ;  /* 0x0000001008087981 */ /* 0x001ea4000c1e1b00 */
[----:B--2---:R-:W-:-:S04]  /*0c90*/  ISETP.NE.U32.AND P0, PT, R8, RZ, PT ;  /* 0x000000ff0800720c */ /* 0x004fc80003f05070 */
[----:B------:R-:W-:-:S13]  /*0ca0*/  ISETP.NE.AND.EX P0, PT, R9, RZ, PT, P0 ;  /* 0x000000ff0900720c */ /* 0x000fda0003f05300 */
[----:B------:R-:W-:Y:S05]  /*0cb0*/  @!P0 BRA `(.L_x_7) ;  /* 0x0000000000088947 */ /* 0x000fea0003800000 */
[----:B------:R0:W5:Y:S01]  /*0cc0*/  LD.E R15, desc[UR16][R8.64] ;  /* 0x00000010080f7980 */ /* 0x000162000c101900 */
[----:B------:R-:W-:Y:S05]  /*0cd0*/  BRA `(.L_x_8) ;  /* 0x0000000000207947 */ /* 0x000fea0003800000 */
.L_x_7:
[----:B------:R-:W-:Y:S02]  /*0ce0*/  ULDC.64 UR4, c[0x0][0x688] ;  /* 0x0001a20000047ab9 */ /* 0x000fe40000000a00 */
[----:B------:R-:W-:-:S04]  /*0cf0*/  ISETP.NE.U32.AND P0, PT, RZ, UR4, PT ;  /* 0x00000004ff007c0c */ /* 0x000fc8000bf05070 */
[----:B------:R-:W-:-:S13]  /*0d00*/  ISETP.NE.AND.EX P0, PT, RZ, UR5, PT, P0 ;  /* 0x00000005ff007c0c */ /* 0x000fda000bf05300 */
[----:B------:R-:W-:Y:S05]  /*0d10*/  @!P0 BRA `(.L_x_9) ;  /* 0x00000000000c8947 */ /* 0x000fea0003800000 */
[----:B------:R-:W0:Y:S02]  /*0d20*/  LDC.64 R8, c[0x0][0x688] ;  /* 0x0001a200ff087b82 */ /* 0x000e240000000a00 */
[----:B0-----:R1:W5:Y:S01]  /*0d30*/  LDG.E R15, desc[UR16][R8.64] ;  /* 0x00000010080f7981 */ /* 0x001362000c1e1900 */
[----:B------:R-:W-:Y:S05]  /*0d40*/  BRA `(.L_x_8) ;  /* 0x0000000000047947 */ /* 0x000fea0003800000 */
.L_x_9:
[----:B------:R-:W2:Y:S02]  /*0d50*/  LDC R15, c[0x0][0x680] ;  /* 0x0001a000ff0f7b82 */ /* 0x000ea40000000800 */
.L_x_8:
[----:B------:R-:W-:Y:S02]  /*0d60*/  ULDC.64 UR4, c[0x0][0x6a0] ;  /* 0x0001a80000047ab9 */ /* 0x000fe40000000a00 */
[----:B------:R-:W-:-:S04]  /*0d70*/  ISETP.NE.U32.AND P0, PT, RZ, UR4, PT ;  /* 0x00000004ff007c0c */ /* 0x000fc8000bf05070 */
[----:B------:R-:W-:-:S13]  /*0d80*/  ISETP.NE.AND.EX P0, PT, RZ, UR5, PT, P0 ;  /* 0x00000005ff007c0c */ /* 0x000fda000bf05300 */
[----:B------:R-:W-:Y:S05]  /*0d90*/  @!P0 BRA `(.L_x_10) ;  /* 0x00000000001c8947 */ /* 0x000fea0003800000 */
[----:B01----:R-:W0:Y:S02]  /*0da0*/  LDC.64 R8, c[0x0][0x6a0] ;  /* 0x0001a800ff087b82 */ /* 0x003e240000000a00 */
[----:B0-----:R-:W3:Y:S02]  /*0db0*/  LDG.E.64 R8, desc[UR16][R8.64] ;  /* 0x0000001008087981 */ /* 0x001ee4000c1e1b00 */
[----:B---3--:R-:W-:-:S04]  /*0dc0*/  ISETP.NE.U32.AND P0, PT, R8, RZ, PT ;  /* 0x000000ff0800720c */ /* 0x008fc80003f05070 */
[----:B------:R-:W-:-:S13]  /*0dd0*/  ISETP.NE.AND.EX P0, PT, R9, RZ, PT, P0 ;  /* 0x000000ff0900720c */ /* 0x000fda0003f05300 */
[----:B------:R-:W-:Y:S05]  /*0de0*/  @!P0 BRA `(.L_x_10) ;  /* 0x0000000000088947 */ /* 0x000fea0003800000 */
[----:B------:R0:W5:Y:S01]  /*0df0*/  LD.E R14, desc[UR16][R8.64] ;  /* 0x00000010080e7980 */ /* 0x000162000c101900 */
[----:B------:R-:W-:Y:S05]  /*0e00*/  BRA `(.L_x_11) ;  /* 0x0000000000207947 */ /* 0x000fea0003800000 */
.L_x_10:
[----:B------:R-:W-:Y:S02]  /*0e10*/  ULDC.64 UR4, c[0x0][0x690] ;  /* 0x0001a40000047ab9 */ /* 0x000fe40000000a00 */
[----:B------:R-:W-:-:S04]  /*0e20*/  ISETP.NE.U32.AND P0, PT, RZ, UR4, PT ;  /* 0x00000004ff007c0c */ /* 0x000fc8000bf05070 */
[----:B------:R-:W-:-:S13]  /*0e30*/  ISETP.NE.AND.EX P0, PT, RZ, UR5, PT, P0 ;  /* 0x00000005ff007c0c */ /* 0x000fda000bf05300 */
[----:B------:R-:W-:Y:S05]  /*0e40*/  @!P0 BRA `(.L_x_12) ;  /* 0x00000000000c8947 */ /* 0x000fea0003800000 */
[----:B01----:R-:W0:Y:S02]  /*0e50*/  LDC.64 R8, c[0x0][0x690] ;  /* 0x0001a400ff087b82 */ /* 0x003e240000000a00 */
[----:B0-----:R1:W5:Y:S01]  /*0e60*/  LDG.E R14, desc[UR16][R8.64] ;  /* 0x00000010080e7981 */ /* 0x001362000c1e1900 */
[----:B------:R-:W-:Y:S05]  /*0e70*/  BRA `(.L_x_11) ;  /* 0x0000000000047947 */ /* 0x000fea0003800000 */
.L_x_12:
[----:B------:R-:W3:Y:S02]  /*0e80*/  LDC R14, c[0x0][0x684] ;  /* 0x0001a100ff0e7b82 */ /* 0x000ee40000000800 */
.L_x_11:
[----:B------:R-:W-:-:S13]  /*0e90*/  LOP3.LUT P0, RZ, R12, 0xff, RZ, 0xc0, !PT ;  /* 0x000000ff0cff7812 */ /* 0x000fda000780c0ff */
[----:B------:R-:W-:Y:S05]  /*0ea0*/  @!P0 EXIT ;  /* 0x000000000000894d */ /* 0x000fea0003800000 */
[----:B------:R-:W-:Y:S01]  /*0eb0*/  ULDC UR4, c[0x0][0x28c] ;  /* 0x0000a30000047ab9 */ /* 0x000fe20000000800 */
[----:B------:R-:W-:Y:S01]  /*0ec0*/  LOP3.LUT R13, R4, 0x1, RZ, 0xfc, !PT ;  /* 0x00000001040d7812 */ /* 0x000fe200078efcff */
[----:B------:R-:W-:-:S04]  /*0ed0*/  UIADD3 UR4, UR4, 0x7f, URZ ;  /* 0x0000007f04047890 */ /* 0x000fc8000fffe03f */
[----:B------:R-:W-:-:S04]  /*0ee0*/  USHF.R.S32.HI UR5, URZ, 0x1f, UR4 ;  /* 0x0000001f3f057899 */ /* 0x000fc80008011404 */
[----:B------:R-:W-:-:S03]  /*0ef0*/  ULEA.HI UR5, UR5, UR4, URZ, 0x7 ;  /* 0x0000000405057291 */ /* 0x000fc6000f8f383f */
[----:B------:R-:W-:Y:S01]  /*0f00*/  UMOV UR4, URZ ;  /* 0x0000003f00047c82 */ /* 0x000fe20008000000 */
[----:B------:R-:W-:-:S03]  /*0f10*/  USHF.R.S32.HI UR6, URZ, 0x7, UR5 ;  /* 0x000000073f067899 */ /* 0x000fc60008011405 */
[----:B------:R-:W-:-:S09]  /*0f20*/  UMOV UR5, URZ ;  /* 0x0000003f00057c82 */ /* 0x000fd20008000000 */
.L_x_277:
[----:B01----:R-:W-:Y:S02]  /*0f30*/  LOP3.LUT R8, R0, 0x80, RZ, 0xc0, !PT ;  /* 0x0000008000087812 */ /* 0x003fe400078ec0ff */
[----:B------:R-:W-:Y:S02]  /*0f40*/  CS2R R86, SRZ ;  /* 0x0000000000567805 */ /* 0x000fe4000001ff00 */
[----:B------:R-:W-:Y:S02]  /*0f50*/  CS2R R88, SRZ ;  /* 0x0000000000587805 */ /* 0x000fe4000001ff00 */
[----:B---3--:R-:W-:Y:S02]  /*0f60*/  CS2R R90, SRZ ;  /* 0x00000000005a7805 */ /* 0x008fe4000001ff00 */
[----:B------:R-:W-:Y:S02]  /*0f70*/  SHF.R.U32.HI R9, RZ, 0x7, R8 ;  /* 0x00000007ff097819 */ /* 0x000fe40000011608 */
[----:B------:R-:W-:-:S02]  /*0f80*/  CS2R R92, SRZ ;  /* 0x00000000005c7805 */ /* 0x000fc4000001ff00 */
[----:B------:R-:W-:Y:S02]  /*0f90*/  VIMNMX R8, RZ, UR6, PT ;  /* 0x00000006ff087c48 */ /* 0x000fe4000bfe0100 */
[----:B------:R-:W-:Y:S02]  /*0fa0*/  CS2R R94, SRZ ;  /* 0x00000000005e7805 */ /* 0x000fe4000001ff00 */
[----:B------:R-:W-:Y:S02]  /*0fb0*/  CS2R R96, SRZ ;  /* 0x0000000000607805 */ /* 0x000fe4000001ff00 */
[----:B------:R-:W-:Y:S01]  /*0fc0*/  CS2R R98, SRZ ;  /* 0x0000000000627805 */ /* 0x000fe2000001ff00 */
[----:B------:R-:W0:Y:S01]  /*0fd0*/  SHFL.IDX PT, R9, R9, RZ, 0x1f ;  /* 0x00001fff09097589 */ /* 0x000e2200000e0000 */
[----:B------:R-:W-:Y:S02]  /*0fe0*/  IADD3 R8, -R8, UR6, RZ ;  /* 0x0000000608087c10 */ /* 0x000fe4000fffe1ff */
[----:B------:R-:W-:-:S02]  /*0ff0*/  CS2R R100, SRZ ;  /* 0x0000000000647805 */ /* 0x000fc4000001ff00 */
[----:B------:R-:W-:Y:S02]  /*1000*/  CS2R R102, SRZ ;  /* 0x0000000000667805 */ /* 0x000fe4000001ff00 */
[----:B------:R-:W-:Y:S02]  /*1010*/  CS2R R104, SRZ ;  /* 0x0000000000687805 */ /* 0x000fe4000001ff00 */
[----:B------:R-:W-:Y:S02]  /*1020*/  ISETP.GE.AND P0, PT, R8, 0x1, PT ;  /* 0x000000010800780c */ /* 0x000fe40003f06270 */
[----:B------:R-:W-:Y:S02]  /*1030*/  CS2R R106, SRZ ;  /* 0x00000000006a7805 */ /* 0x000fe4000001ff00 */
[----:B------:R-:W-:Y:S02]  /*1040*/  CS2R R108, SRZ ;  /* 0x00000000006c7805 */ /* 0x000fe4000001ff00 */
[----:B------:R-:W-:-:S02]  /*1050*/  CS2R R110, SRZ ;  /* 0x00000000006e7805 */ /* 0x000fc4000001ff00 */
[----:B------:R-:W-:Y:S02]  /*1060*/  CS2R R112, SRZ ;  /* 0x0000000000707805 */ /* 0x000fe4000001ff00 */
[----:B------:R-:W-:Y:S02]  /*1070*/  CS2R R114, SRZ ;  /* 0x0000000000727805 */ /* 0x000fe4000001ff00 */
[----:B------:R-:W-:Y:S02]  /*1080*/  CS2R R116, SRZ ;  /* 0x0000000000747805 */ /* 0x000fe4000001ff00 */
        /* <DEDUP_REMOVED lines=12> */
[----:B0-----:R-:W-:Y:S02]  /*1150*/  R2UR UR7, R9 ;  /* 0x00000000090772ca */ /* 0x001fe400000e0000 */
        /* <DEDUP_REMOVED lines=35> */
[----:B------:R-:W-:Y:S01]  /*1390*/  CS2R R84, SRZ ;  /* 0x0000000000547805 */ /* 0x000fe2000001ff00 */
[----:B----4-:R-:W-:Y:S06]  /*13a0*/  @!P0 BRA `(.L_x_13) ;  /* 0x0000000400948947 */ /* 0x010fec0003800000 */
[----:B------:R-:W0:Y:S01]  /*13b0*/  S2UR UR10, SR_CgaCtaId ;  /* 0x00000000000a79c3 */ /* 0x000e220000008800 */
[----:B------:R-:W-:Y:S01]  /*13c0*/  ULEA.HI UR8, UR7, UR7, URZ, 0x1 ;  /* 0x0000000707087291 */ /* 0x000fe2000f8f083f */
[----:B------:R-:W-:Y:S01]  /*13d0*/  IMAD.U32 R17, RZ, RZ, UR4 ;  /* 0x00000004ff117e24 */ /* 0x000fe2000f8e00ff */
[----:B------:R-:W-:Y:S01]  /*13e0*/  UMOV UR9, 0x400 ;  /* 0x0000040000097882 */ /* 0x000fe20000000000 */
[----:B------:R-:W-:Y:S02]  /*13f0*/  UPLOP3.LUT UP0, UPT, UPT, UPT, UPT, 0x40, 0x0 ;  /* 0x000000000000789c */ /* 0x000fe40003f0e870 */
[----:B------:R-:W-:-:S04]  /*1400*/  ULOP3.LUT UR8, UR8, 0x7fffe, URZ, 0xc0, !UPT ;  /* 0x0007fffe08087892 */ /* 0x000fc8000f8ec03f */
[----:B------:R-:W-:Y:S02]  /*1410*/  UIADD3 UR8, UR7, -UR8, URZ ;  /* 0x8000000807087290 */ /* 0x000fe4000fffe03f */
[----:B0-----:R-:W-:-:S04]  /*1420*/  ULEA UR9, UR10, UR9, 0x18 ;  /* 0x000000090a097291 */ /* 0x001fc8000f8ec03f */
[----:B------:R-:W-:-:S03]  /*1430*/  ULEA UR8, UR8, UR9, 0xd ;  /* 0x0000000908087291 */ /* 0x000fc6000f8e683f */
[----:B------:R-:W-:Y:S01]  /*1440*/  UMOV UR9, UR5 ;  /* 0x0000000500097c82 */ /* 0x000fe20008000000 */
[----:B------:R-:W-:-:S04]  /*1450*/  UIADD3 UR8, UR8, 0x100, URZ ;  /* 0x0000010008087890 */ /* 0x000fc8000fffe03f */
[----:B------:R-:W-:-:S03]  /*1460*/  USHF.R.U32.HI UR7, URZ, 0x4, UR8 ;  /* 0x000000043f077899 */ /* 0x000fc60008011608 */
[----:B------:R-:W-:Y:S01]  /*1470*/  UMOV UR8, UR5 ;  /* 0x0000000500087c82 */ /* 0x000fe20008000000 */
[----:B------:R-:W-:-:S12]  /*1480*/  ULOP3.LUT UR7, UR7, 0x3fff, URZ, 0xc0, !UPT ;  /* 0x00003fff07077892 */ /* 0x000fd8000f8ec03f */
.L_x_20:
[----:B------:R-:W-:-:S13]  /*1490*/  ISETP.NE.AND P1, PT, R13, 0x3, PT ;  /* 0x000000030d00780c */ /* 0x000fda0003f25270 */
[----:B01----:R-:W-:Y:S05]  /*14a0*/  @!P1 BRA `(.L_x_14) ;  /* 0x0000000000049947 */ /* 0x003fea0003800000 */
[----:B------:R-:W-:Y:S01]  /*14b0*/  BPT.TRAP 0x1 ;  /* 0x000000040000795c */ /* 0x000fe20000300000 */
.L_x_14:
[----:B------:R-:W0:Y:S01]  /*14c0*/  S2UR UR11, SR_CgaCtaId ;  /* 0x00000000000b79c3 */ /* 0x000e220000008800 */
[----:B------:R-:W-:Y:S01]  /*14d0*/  UMOV UR10, 0x400 ;  /* 0x00000400000a7882 */ /* 0x000fe20000000000 */
[----:B------:R-:W-:Y:S01]  /*14e0*/  SHF.L.U32 R11, R17, 0x1f, RZ ;  /* 0x0000001f110b7819 */ /* 0x000fe200000006ff */
[----:B0-----:R-:W-:-:S04]  /*14f0*/  ULEA UR10, UR11, UR10, 0x18 ;  /* 0x0000000a0b0a7291 */ /* 0x001fc8000f8ec03f */
[----:B------:R-:W-:-:S09]  /*1500*/  ULEA UR11, UR8, UR10, 0x3 ;  /* 0x0000000a080b7291 */ /* 0x000fd2000f8e183f */
[----:B------:R0:W1:Y:S01]  /*1510*/  SYNCS.PHASECHK.TRANS64.TRYWAIT P0, [UR11], R11 ;  /* 0x0000000bff0075a7 */ /* 0x000062000800014b */
[----:B------:R-:W-:Y:S05]  /*1520*/  @!P1 BRA `(.L_x_15) ;  /* 0x0000000000049947 */ /* 0x000fea0003800000 */
[----:B------:R-:W-:Y:S01]  /*1530*/  BPT.TRAP 0x1 ;  /* 0x000000040000795c */ /* 0x000fe20000300000 */
.L_x_15:
[C---:B------:R-:W-:Y:S02]  /*1540*/  IMAD.SHL.U32 R9, R0.reuse, 0x40, RZ ;  /* 0x0000004000097824 */ /* 0x040fe400078e00ff */
[C---:B------:R-:W-:Y:S02]  /*1550*/  IMAD.SHL.U32 R12, R0.reuse, 0x400, RZ ;  /* 0x00000400000c7824 */ /* 0x040fe400078e00ff */
[----:B------:R-:W-:Y:S01]  /*1560*/  IMAD.SHL.U32 R16, R0, 0x20, RZ ;  /* 0x0000002000107824 */ /* 0x000fe200078e00ff */
[----:B------:R-:W-:-:S04]  /*1570*/  LOP3.LUT R9, R9, 0x3800, RZ, 0xc0, !PT ;  /* 0x0000380009097812 */ /* 0x000fc800078ec0ff */
[----:B------:R-:W-:Y:S01]  /*1580*/  LOP3.LUT R9, R9, 0x400, R12, 0xf8, !PT ;  /* 0x0000040009097812 */ /* 0x000fe200078ef80c */
[----:B------:R-:W-:-:S03]  /*1590*/  IMAD.U32 R12, RZ, RZ, UR8 ;  /* 0x00000008ff0c7e24 */ /* 0x000fc6000f8e00ff */
[----:B------:R-:W-:-:S04]  /*15a0*/  LOP3.LUT R9, R9, 0x380, R16, 0xf8, !PT ;  /* 0x0000038009097812 */ /* 0x000fc800078ef810 */
[----:B------:R-:W-:-:S05]  /*15b0*/  SHF.R.U32.HI R9, RZ, 0x3, R9 ;  /* 0x00000003ff097819 */ /* 0x000fca0000011609 */
[----:B------:R-:W-:Y:S01]  /*15c0*/  IMAD R9, R12, 0x1000, R9 ;  /* 0x000010000c097824 */ /* 0x000fe200078e0209 */
[----:B-1----:R-:W-:Y:S06]  /*15d0*/  @P0 BRA `(.L_x_16) ;  /* 0x0000000000080947 */ /* 0x002fec0003800000 */
[----:B------:R-:W1:Y:S02]  /*15e0*/  SYNCS.PHASECHK.TRANS64.TRYWAIT P0, [UR11], R11 ;  /* 0x0000000bff0075a7 */ /* 0x000e64000800014b */
[----:B-1----:R-:W-:Y:S05]  /*15f0*/  @!P0 BRA `(.L_x_17) ;  /* 0x000000a4006c8947 */ /* 0x002fea0003800000 */
.L_x_16:
[----:B------:R-:W-:Y:S01]  /*1600*/  LDS.128 R152, [R9+UR10+0x30100] ;  /* 0x0301000a09987984 */ /* 0x000fe20008000c00 */
[----:B------:R-:W-:Y:S02]  /*1610*/  UIADD3 UR11, UR10, 0x18100, URZ ;  /* 0x000181000a0b7890 */ /* 0x000fe4000fffe03f */
[----:B------:R-:W-:Y:S01]  /*1620*/  ULOP3.LUT UR12, UR7, 0x10000, URZ, 0xfc, !UPT ;  /* 0x00010000070c7892 */ /* 0x000fe2000f8efc3f */
[----:B------:R-:W4:Y:S01]  /*1630*/  LDS.128 R156, [R9+UR10+0x30900] ;  /* 0x0309000a099c7984 */ /* 0x000f220008000c00 */
[----:B------:R-:W-:Y:S01]  /*1640*/  USHF.R.U32.HI UR11, URZ, 0x4, UR11 ;  /* 0x000000043f0b7899 */ /* 0x000fe2000801160b */
[----:B------:R-:W-:Y:S01]  /*1650*/  UMOV UR13, 0x40000040 ;  /* 0x40000040000d7882 */ /* 0x000fe20000000000 */
[----:B------:R-:W-:Y:S02]  /*1660*/  UMOV UR15, 0x40000040 ;  /* 0x40000040000f7882 */ /* 0x000fe40000000000 */
[----:B------:R-:W-:-:S04]  /*1670*/  ULOP3.LUT UR11, UR11, 0x3fff, URZ, 0xc0, !UPT ;  /* 0x00003fff0b0b7892 */ /* 0x000fc8000f8ec03f */
[----:B------:R-:W-:Y:S02]  /*1680*/  ULOP3.LUT UR18, UR11, 0x10000, URZ, 0xfc, !UPT ;  /* 0x000100000b127892 */ /* 0x000fe4000f8efc3f */
[----:B------:R-:W-:Y:S02]  /*1690*/  ULEA UR11, UR8, UR12, 0xb ;  /* 0x0000000c080b7291 */ /* 0x000fe4000f8e583f */
[----:B------:R-:W-:-:S05]  /*16a0*/  ULEA UR18, UR8, UR18, 0xb ;  /* 0x0000001208127291 */ /* 0x000fca000f8e583f */
[----:B------:R-:W-:Y:S02]  /*16b0*/  UMOV UR12, UR11 ;  /* 0x0000000b000c7c82 */ /* 0x000fe40008000000 */
[----:B------:R-:W-:Y:S01]  /*16c0*/  UMOV UR14, UR18 ;  /* 0x00000012000e7c82 */ /* 0x000fe20008000000 */
[----:B----4-:R-:W-:-:S06]  /*16d0*/  WARPGROUP.ARRIVE ;  /* 0x00000000000079c5 */ /* 0x010fcc0000000000 */
[----:B------:R-:W-:Y:S01]  /*16e0*/  HGMMA.SP.64x128x32.F32 R88, gdesc[UR12], R88, UP0, R152, 0x0 ;  /* 0x09e098000c5879f0 */ /* 0x000fe2000bf00a58 */
[----:B------:R-:W-:Y:S01]  /*16f0*/  UIADD3 UR12, UR11, 0x400, URZ ;  /* 0x000004000b0c7890 */ /* 0x000fe2000fffe03f */
[----:B------:R-:W-:-:S14]  /*1700*/  UMOV UR13, 0x40000040 ;  /* 0x40000040000d7882 */ /* 0x000fdc0000000000 */
[----:B------:R-:W-:Y:S01]  /*1710*/  HGMMA.SP.64x128x32.F32 R24, gdesc[UR12], R24, UP0, R156, 0x0 ;  /* 0x09e09c000c1879f0 */ /* 0x000fe2000bf00a18 */
[----:B------:R-:W-:Y:S02]  /*1720*/  UIADD3 UR12, UR11, 0x2, URZ ;  /* 0x000000020b0c7890 */ /* 0x000fe4000fffe03f */
[----:B------:R-:W-:Y:S01]  /*1730*/  UIADD3 UR14, UR18, 0x4, URZ ;  /* 0x00000004120e7890 */ /* 0x000fe2000fffe03f */
[----:B------:R-:W-:Y:S01]  /*1740*/  UMOV UR13, 0x40000040 ;  /* 0x40000040000d7882 */ /* 0x000fe20000000000 */
[----:B------:R-:W-:-:S11]  /*1750*/  UMOV UR15, 0x40000040 ;  /* 0x40000040000f7882 */ /* 0x000fd60000000000 */
[----:B------:R-:W-:Y:S01]  /*1760*/  HGMMA.SP.64x128x32.F32 R88, gdesc[UR12], R88, R153, 0x0 ;  /* 0x09e099000c5879f0 */ /* 0x000fe20008700a58 */
[----:B------:R-:W-:Y:S01]  /*1770*/  UIADD3 UR12, UR11, 0x402, URZ ;  /* 0x000004020b0c7890 */ /* 0x000fe2000fffe03f */
[----:B------:R-:W-:-:S14]  /*1780*/  UMOV UR13, 0x40000040 ;  /* 0x40000040000d7882 */ /* 0x000fdc0000000000 */
[----:B------:R-:W-:Y:S01]  /*1790*/  HGMMA.SP.64x128x32.F32 R24, gdesc[UR12], R24, R157, 0x0 ;  /* 0x09e09d000c1879f0 */ /* 0x000fe20008700a18 */
        /* <DEDUP_REMOVED lines=15> */
[----:B------:R-:W-:Y:S03]  /*1890*/  HGMMA.SP.64x128x32.F32 R24, gdesc[UR12], R24, R159, 0x0, gsb0 ;  /* 0x09e09f000c1879f0 */ /* 0x000fe60008000a18 */
[----:B------:R-:W-:Y:S02]  /*18a0*/  WARPGROUP.DEPBAR.LE gsb0, 0x0 ;  /* 0x00008000000079c5 */ /* 0x000fe40000010000 */
[----:B------:R-:W-:Y:S05]  /*18b0*/  @!P1 BRA `(.L_x_18) ;  /* 0x0000000000049947 */ /* 0x000fea0003800000 */
[----:B------:R-:W-:Y:S01]  /*18c0*/  BPT.TRAP 0x1 ;  /* 0x000000040000795c */ /* 0x000fe20000300000 */
.L_x_18:
[----:B------:R-:W-:Y:S01]  /*18d0*/  ULEA UR10, UR9, UR10, 0x3 ;  /* 0x0000000a090a7291 */ /* 0x000fe2000f8e183f */
[----:B------:R-:W-:-:S03]  /*18e0*/  ISETP.GT.U32.AND P0, PT, R4, 0x1, PT ;  /* 0x000000010400780c */ /* 0x000fc60003f04070 */
[----:B------:R-:W-:-:S04]  /*18f0*/  UIADD3 UR10, UR10, 0x18, URZ ;  /* 0x000000180a0a7890 */ /* 0x000fc8000fffe03f */
[----:B------:R-:W-:-:S09]  /*1900*/  UPRMT UR10, URZ, 0x654, UR10 ;  /* 0x000006543f0a7896 */ /* 0x000fd2000800000a */
[----:B------:R-:W-:Y:S01]  /*1910*/  SYNCS.ARRIVE.TRANS64.RED.A1T0 RZ, [UR10], RZ ;  /* 0x000000ffffff79a7 */ /* 0x000fe2000810040a */
[----:B------:R-:W-:Y:S05]  /*1920*/  @P0 BRA `(.L_x_19) ;  /* 0x0000000000040947 */ /* 0x000fea0003800000 */
[----:B------:R-:W-:Y:S01]  /*1930*/  BPT.TRAP 0x1 ;  /* 0x000000040000795c */ /* 0x000fe20000300000 */
.L_x_19:
[----:B------:R-:W-:Y:S01]  /*1940*/  UIADD3 UR8, UR8, 0x1, URZ ;  /* 0x0000000108087890 */ /* 0x000fe2000fffe03f */
[C---:B------:R-:W-:Y:S01]  /*1950*/  ISETP.GT.AND P0, PT, R8.reuse, 0x1, PT ;  /* 0x000000010800780c */ /* 0x040fe20003f04270 */
[----:B------:R-:W-:Y:S01]  /*1960*/  UIADD3 UR9, UR9, 0x1, URZ ;  /* 0x0000000109097890 */ /* 0x000fe2000fffe03f */
[----:B------:R-:W-:Y:S01]  /*1970*/  VIADD R8, R8, 0xffffffff ;  /* 0xffffffff08087836 */ /* 0x000fe20000000000 */
[----:B------:R-:W-:Y:S02]  /*1980*/  UISETP.NE.AND UP0, UPT, UR8, 0x3, UPT ;  /* 0x000000030800788c */ /* 0x000fe4000bf05270 */
[----:B------:R-:W-:Y:S02]  /*1990*/  UISETP.NE.AND UP1, UPT, UR9, 0x3, UPT ;  /* 0x000000030900788c */ /* 0x000fe4000bf25270 */
[----:B------:R-:W-:Y:S02]  /*19a0*/  USEL UR10, URZ, 0x1, UP0 ;  /* 0x000000013f0a7887 */ /* 0x000fe40008000000 */
[----:B------:R-:W-:-:S02]  /*19b0*/  USEL UR8, UR8, URZ, UP0 ;  /* 0x0000003f08087287 */ /* 0x000fc40008000000 */
[----:B------:R-:W-:Y:S02]  /*19c0*/  USEL UR9, UR9, URZ, UP1 ;  /* 0x0000003f09097287 */ /* 0x000fe40008800000 */
[----:B------:R-:W-:Y:S01]  /*19d0*/  UPLOP3.LUT UP0, UPT, UPT, UPT, UPT, 0x80, 0x0 ;  /* 0x000000000000789c */ /* 0x000fe20003f0f070 */
[----:B------:R-:W-:Y:S01]  /*19e0*/  LOP3.LUT R17, R17, UR10, RZ, 0x3c, !PT ;  /* 0x0000000a11117c12 */ /* 0x000fe2000f8e3cff */
[----:B------:R-:W-:Y:S09]  /*19f0*/  @P0 BRA `(.L_x_20) ;  /* 0xfffffff800a40947 */ /* 0x000ff2000383ffff */
.L_x_13:
[----:B------:R-:W-:Y:S01]  /*1a00*/  LOP3.LUT R8, R0, 0x60, RZ, 0xc0, !PT ;  /* 0x0000006000087812 */ /* 0x000fe200078ec0ff */
[----:B------:R-:W-:Y:S01]  /*1a10*/  UIADD3 UR5, UR6, UR5, URZ ;  /* 0x0000000506057290 */ /* 0x000fe2000fffe03f */
[----:B------:R-:W-:Y:S01]  /*1a20*/  SHF.R.U32.HI R9, RZ, 0x2, R0 ;  /* 0x00000002ff097819 */ /* 0x000fe20000011600 */
[----:B------:R-:W-:Y:S01]  /*1a30*/  ULDC UR12, c[0x0][0x284] ;  /* 0x0000a100000c7ab9 */ /* 0x000fe20000000800 */
[----:B------:R-:W-:Y:S01]  /*1a40*/  SHF.R.U32.HI R8, RZ, 0x5, R8 ;  /* 0x00000005ff087819 */ /* 0x000fe20000011608 */
[----:B------:R-:W-:Y:S01]  /*1a50*/  UISETP.GT.U32.AND UP0, UPT, UR5, 0x2, UPT ;  /* 0x000000020500788c */ /* 0x000fe2000bf04070 */
[----:B------:R-:W-:Y:S01]  /*1a60*/  LOP3.LUT R9, R9, 0x7, RZ, 0xc0, !PT ;  /* 0x0000000709097812 */ /* 0x000fe200078ec0ff */
[----:B------:R-:W-:Y:S01]  /*1a70*/  UISETP.GE.U32.AND UP1, UPT, UR6, 0x3, UPT ;  /* 0x000000030600788c */ /* 0x000fe2000bf26070 */
[----:B-1----:R-:W-:Y:S01]  /*1a80*/  SHF.R.U32.HI R12, RZ, 0x1, R0 ;  /* 0x00000001ff0c7819 */ /* 0x002fe20000011600 */
[----:B------:R-:W-:Y:S01]  /*1a90*/  IMAD.SHL.U32 R16, R8, 0x10, RZ ;  /* 0x0000001008107824 */ /* 0x000fe200078e00ff */
[----:B------:R-:W-:Y:S01]  /*1aa0*/  UISETP.LT.U32.AND UP0, UPT, UR6, 0x3, UP0 ;  /* 0x000000030600788c */ /* 0x000fe20008701070 */
[----:B------:R-:W-:Y:S01]  /*1ab0*/  SHF.R.S32.HI R20, RZ, 0x1f, R5 ;  /* 0x0000001fff147819 */ /* 0x000fe20000011405 */
[----:B------:R-:W-:Y:S01]  /*1ac0*/  ULDC.64 UR10, c[0x0][0x6d0] ;  /* 0x0001b400000a7ab9 */ /* 0x000fe20000000a00 */
[----:B------:R-:W-:Y:S01]  /*1ad0*/  UIMAD.WIDE.U32 UR8, UR5, -0x55555555, URZ ;  /* 0xaaaaaaab050878a5 */ /* 0x000fe2000f8e003f */
[--C-:B0-----:R-:W-:Y:S01]  /*1ae0*/  LOP3.LUT R11, R16, 0xfffffff0, R9.reuse, 0xe2, !PT ;  /* 0xfffffff0100b7812 */ /* 0x101fe200078ee209 */
[----:B------:R-:W-:Y:S01]  /*1af0*/  IMAD R9, R8, -0x10, -R9 ;  /* 0xfffffff008097824 */ /* 0x000fe200078e0a09 */
[----:B------:R-:W0:Y:S01]  /*1b00*/  LDC R16, c[0x0][0x288] ;  /* 0x0000a200ff107b82 */ /* 0x000e220000000800 */
[----:B------:R-:W-:Y:S01]  /*1b10*/  LOP3.LUT R8, R6, 0x1, RZ, 0xc0, !PT ;  /* 0x0000000106087812 */ /* 0x000fe200078ec0ff */
[----:B------:R-:W-:Y:S01]  /*1b20*/  USEL UR7, URZ, 0x1, !UP0 ;  /* 0x000000013f077887 */ /* 0x000fe2000c000000 */
[----:B------:R-:W-:Y:S01]  /*1b30*/  LOP3.LUT R11, R11, 0x40, R12, 0xf8, !PT ;  /* 0x000000400b0b7812 */ /* 0x000fe200078ef80c */
[----:B------:R-:W-:Y:S01]  /*1b40*/  IMAD.SHL.U32 R12, R10, 0x100, RZ ;  /* 0x000001000a0c7824 */ /* 0x000fe200078e00ff */
[----:B------:R-:W-:Y:S01]  /*1b50*/  LOP3.LUT R10, R0, 0x3, RZ, 0xc0, !PT ;  /* 0x00000003000a7812 */ /* 0x000fe200078ec0ff */
[----:B------:R-:W-:Y:S01]  /*1b60*/  IMAD R19, R8, -0x40, R9 ;  /* 0xffffffc008137824 */ /* 0x000fe200078e0209 */
[----:B------:R-:W-:Y:S01]  /*1b70*/  USHF.R.U32.HI UR8, URZ, 0x1, UR9 ;  /* 0x000000013f087899 */ /* 0x000fe20008011609 */
[----:B------:R-:W-:Y:S01]  /*1b80*/  IMAD R8, R20, UR10, RZ ;  /* 0x0000000a14087c24 */ /* 0x000fe2000f8e02ff */
[----:B------:R-:W-:Y:S01]  /*1b90*/  LOP3.LUT R156, R11, R12, RZ, 0xfc, !PT ;  /* 0x0000000c0b9c7212 */ /* 0x000fe200078efcff */
[----:B------:R-:W-:Y:S01]  /*1ba0*/  IMAD.SHL.U32 R11, R7, 0x80, RZ ;  /* 0x00000080070b7824 */ /* 0x000fe200078e00ff */
[----:B------:R-:W-:Y:S01]  /*1bb0*/  ULOP3.LUT UR4, UR4, UR7, URZ, 0x3c, !UPT ;  /* 0x0000000704047292 */ /* 0x000fe2000f8e3c3f */
[----:B------:R-:W-:Y:S01]  /*1bc0*/  IMAD R17, R5, UR11, R8 ;  /* 0x0000000b05117c24 */ /* 0x000fe2000f8e0208 */
[----:B------:R-:W-:Y:S01]  /*1bd0*/  SHF.R.S32.HI R157, RZ, 0x1f, R156 ;  /* 0x0000001fff9d7819 */ /* 0x000fe2000001149c */
[----:B------:R-:W-:Y:S01]  /*1be0*/  UIMAD UR5, UR8, -0x3, UR5 ;  /* 0xfffffffd080578a4 */ /* 0x000fe2000f8e0205 */
[----:B------:R-:W-:-:S02]  /*1bf0*/  WARPGROUP.DEPBAR.LE gsb0, 0x0 ;  /* 0x00008000000079c5 */ /* 0x000fc40000010000 */
[----:B------:R-:W-:Y:S01]  /*1c00*/  @UP1 ULOP3.LUT UR4, UR4, 0x1, UR8, 0x78, !UPT ;  /* 0x0000000104041892 */ /* 0x000fe2000f8e7808 */
[----:B------:R-:W-:-:S04]  /*1c10*/  IMAD.WIDE.U32 R8, R5, UR10, R156 ;  /* 0x0000000a05087c25 */ /* 0x000fc8000f8e009c */
[----:B------:R-:W-:Y:S01]  /*1c20*/  IMAD.IADD R17, R9, 0x1, R17 ;  /* 0x0000000109117824 */ /* 0x000fe200078e0211 */
[----:B0-----:R-:W-:Y:S01]  /*1c30*/  ISETP.GE.AND P0, PT, R11, R16, PT ;  /* 0x000000100b00720c */ /* 0x001fe20003f06270 */
[----:B------:R-:W-:Y:S02]  /*1c40*/  IMAD R10, R10, -0x2, R16 ;  /* 0xfffffffe0a0a7824 */ /* 0x000fe400078e0210 */
[----:B------:R-:W-:Y:S01]  /*1c50*/  IMAD.MOV.U32 R16, RZ, RZ, R8 ;  /* 0x000000ffff107224 */ /* 0x000fe200078e0008 */
[----:B------:R-:W-:Y:S01]  /*1c60*/  ISETP.GE.OR P0, PT, R12, UR12, P0 ;  /* 0x0000000c0c007c0c */ /* 0x000fe20008706670 */
[----:B------:R-:W-:Y:S01]  /*1c70*/  IMAD.IADD R11, R10, 0x1, -R11 ;  /* 0x000000010a0b7824 */ /* 0x000fe200078e0a0b */
[----:B------:R-:W-:Y:S01]  /*1c80*/  IADD3 R12, -R12, UR12, R19 ;  /* 0x0000000c0c0c7c10 */ /* 0x000fe2000fffe113 */
[----:B------:R-:W-:-:S10]  /*1c90*/  IMAD.MOV.U32 R10, RZ, RZ, -0x1 ;  /* 0xffffffffff0a7424 */ /* 0x000fd400078e00ff */
[----:B------:R-:W-:Y:S05]  /*1ca0*/  @P0 BRA `(.L_x_21) ;  /* 0x0000008000680947 */ /* 0x000fea0003800000 */
[----:B------:R-:W0:Y:S01]  /*1cb0*/  LDC.64 R164, c[0x0][0x6c8] ;  /* 0x0001b200ffa47b82 */ /* 0x000e220000000a00 */
[----:B---3-5:R-:W-:Y:S01]  /*1cc0*/  FSETP.NEU.AND P0, PT, R14, RZ, PT ;  /* 0x000000ff0e00720b */ /* 0x028fe20003f0d000 */
[----:B------:R-:W-:Y:S01]  /*1cd0*/  IMAD.WIDE R18, R7, 0x80, RZ ;  /* 0x0000008007127825 */ /* 0x000fe200078e02ff */
[----:B------:R-:W-:Y:S01]  /*1ce0*/  ISETP.GT.AND P2, PT, R12, RZ, PT ;  /* 0x000000ff0c00720c */ /* 0x000fe20003f44270 */
[----:B------:R-:W-:Y:S02]  /*1cf0*/  BSSY B0, `(.L_x_21) ;  /* 0x0000815000007945 */ /* 0x000fe40003800000 */
[----:B------:R-:W-:Y:S01]  /*1d00*/  IMAD.SHL.U32 R9, R0, 0x2, RZ ;  /* 0x0000000200097824 */ /* 0x000fe200078e00ff */
[----:B------:R-:W-:-:S04]  /*1d10*/  ISETP.GT.AND P4, PT, R11, RZ, P2 ;  /* 0x000000ff0b00720c */ /* 0x000fc80001784270 */
[----:B------:R-:W-:Y:S01]  /*1d20*/  LOP3.LUT R9, R18, 0x6, R9, 0xf8, !PT ;  /* 0x0000000612097812 */ /* 0x000fe200078ef809 */
[----:B0-----:R-:W-:-:S04]  /*1d30*/  IMAD R8, R19, R164, RZ ;  /* 0x000000a413087224 */ /* 0x001fc800078e02ff */
[----:B------:R-:W-:-:S04]  /*1d40*/  IMAD.WIDE.U32 R160, R9, R164, R16 ;  /* 0x000000a409a07225 */ /* 0x000fc800078e0010 */
[----:B------:R-:W-:-:S04]  /*1d50*/  IMAD R7, R9, R165, R8 ;  /* 0x000000a509077224 */ /* 0x000fc800078e0208 */
[----:B------:R-:W-:Y:S01]  /*1d60*/  IMAD.IADD R21, R161, 0x1, R7 ;  /* 0x00000001a1157824 */ /* 0x000fe200078e0207 */
[----:B------:R-:W-:Y:S06]  /*1d70*/  @!P0 BRA `(.L_x_22) ;  /* 0x0000006400188947 */ /* 0x000fec0003800000 */
[----:B------:R-:W0:Y:S01]  /*1d80*/  LDC.64 R154, c[0x0][0x6b0] ;  /* 0x0001ac00ff9a7b82 */ /* 0x000e220000000a00 */
[----:B------:R-:W-:Y:S01]  /*1d90*/  ULDC.64 UR8, c[0x0][0x6b8] ;  /* 0x0001ae0000087ab9 */ /* 0x000fe20000000a00 */
[----:B------:R-:W-:Y:S01]  /*1da0*/  ULDC.64 UR10, c[0x0][0x6a8] ;  /* 0x0001aa00000a7ab9 */ /* 0x000fe20000000a00 */
[----:B------:R-:W-:Y:S01]  /*1db0*/  IMAD R8, R20, UR8, RZ ;  /* 0x0000000814087c24 */ /* 0x000fe2000f8e02ff */
[----:B------:R-:W-:Y:S01]  /*1dc0*/  ULDC.64 UR12, c[0x0][0x6c0] ;  /* 0x0001b000000c7ab9 */ /* 0x000fe20000000a00 */
[----:B------:R-:W-:-:S04]  /*1dd0*/  IMAD.WIDE.U32 R152, R5, UR8, R156 ;  /* 0x0000000805987c25 */ /* 0x000fc8000f8e009c */
[----:B------:R-:W-:Y:S02]  /*1de0*/  IMAD R8, R5, UR9, R8 ;  /* 0x0000000905087c24 */ /* 0x000fe4000f8e0208 */
[----:B------:R-:W-:Y:S02]  /*1df0*/  IMAD.MOV.U32 R22, RZ, RZ, R152 ;  /* 0x000000ffff167224 */ /* 0x000fe400078e0098 */
[----:B------:R-:W-:Y:S02]  /*1e00*/  IMAD.IADD R23, R153, 0x1, R8 ;  /* 0x0000000199177824 */ /* 0x000fe400078e0208 */
[-C--:B0-----:R-:W-:Y:S02]  /*1e10*/  IMAD R18, R19, R154.reuse, RZ ;  /* 0x0000009a13127224 */ /* 0x081fe400078e02ff */
[----:B------:R-:W-:-:S04]  /*1e20*/  IMAD.WIDE.U32 R16, R9, R154, R22 ;  /* 0x0000009a09107225 */ /* 0x000fc800078e0016 */
[----:B------:R-:W-:Y:S01]  /*1e30*/  IMAD R7, R9, R155, R18 ;  /* 0x0000009b09077224 */ /* 0x000fe200078e0212 */
[----:B------:R-:W-:Y:S01]  /*1e40*/  LEA R158, P0, R16, UR10, 0x2 ;  /* 0x0000000a109e7c11 */ /* 0x000fe2000f8010ff */
[----:B------:R-:W0:Y:S02]  /*1e50*/  LDC.64 R18, c[0x0][0x6b0] ;  /* 0x0001ac00ff127b82 */ /* 0x000e240000000a00 */
[----:B------:R-:W-:-:S05]  /*1e60*/  IMAD.IADD R17, R17, 0x1, R7 ;  /* 0x0000000111117824 */ /* 0x000fca00078e0207 */
[----:B------:R-:W-:-:S05]  /*1e70*/  LEA.HI.X R159, R16, UR11, R17, 0x2, P0 ;  /* 0x0000000b109f7c11 */ /* 0x000fca00080f1411 */
[----:B------:R1:W3:Y:S01]  /*1e80*/  @P4 LDG.E.LTC128B R161, desc[UR16][R158.64] ;  /* 0x000000109ea14981 */ /* 0x0002e2000c1e1920 */
[C---:B------:R-:W-:Y:S01]  /*1e90*/  LEA R20, P0, R160.reuse, UR12, 0x2 ;  /* 0x0000000ca0147c11 */ /* 0x040fe2000f8010ff */
[----:B------:R-:W-:Y:S01]  /*1ea0*/  BSSY B1, `(.L_x_23) ;  /* 0x0000011000017945 */ /* 0x000fe20003800000 */
[----:B------:R-:W-:Y:S02]  /*1eb0*/  ISETP.GT.AND P1, PT, R11, 0x1, P2 ;  /* 0x000000010b00780c */ /* 0x000fe40001724270 */
[----:B------:R-:W-:Y:S01]  /*1ec0*/  LEA.HI.X R21, R160, UR13, R21, 0x2, P0 ;  /* 0x0000000da0157c11 */ /* 0x000fe200080f1415 */
[----:B-1----:R-:W-:-:S04]  /*1ed0*/  IMAD.WIDE.U32 R158, R9, R154, R156 ;  /* 0x0000009a099e7225 */ /* 0x002fc800078e009c */
[----:B0-----:R-:W-:-:S04]  /*1ee0*/  IMAD.WIDE.U32 R162, R9, R154, R18 ;  /* 0x0000009a09a27225 */ /* 0x001fc800078e0012 */
[C---:B------:R-:W-:Y:S01]  /*1ef0*/  IMAD.IADD R173, R7.reuse, 0x1, R163 ;  /* 0x0000000107ad7824 */ /* 0x040fe200078e02a3 */
[----:B------:R-:W-:Y:S01]  /*1f00*/  IADD3 R160, P0, R152, R162, RZ ;  /* 0x000000a298a07210 */ /* 0x000fe20007f1e0ff */
[----:B------:R-:W-:-:S03]  /*1f10*/  IMAD.IADD R169, R7, 0x1, R159 ;  /* 0x0000000107a97824 */ /* 0x000fc600078e029f */
[----:B------:R-:W-:Y:S01]  /*1f20*/  LEA R16, P5, R160, UR10, 0x2 ;  /* 0x0000000aa0107c11 */ /* 0x000fe2000f8a10ff */
[----:B---3--:R-:W-:Y:S01]  /*1f30*/  FMUL R17, R161, R14 ;  /* 0x0000000ea1117220 */ /* 0x008fe20000400000 */
[----:B------:R-:W-:-:S03]  /*1f40*/  IMAD.MOV.U32 R167, RZ, RZ, R161 ;  /* 0x000000ffffa77224 */ /* 0x000fc600078e00a1 */
[----:B--2---:R-:W-:Y:S01]  /*1f50*/  FFMA R171, R88, R15, R17 ;  /* 0x0000000f58ab7223 */ /* 0x004fe20000000011 */
[----:B------:R-:W-:-:S04]  /*1f60*/  IMAD.X R17, R173, 0x1, R23, P0 ;  /* 0x00000001ad117824 */ /* 0x000fc800000e0617 */
[----:B------:R0:W-:Y:S01]  /*1f70*/  @P4 STG.E desc[UR16][R20.64], R171 ;  /* 0x000000ab14004986 */ /* 0x0001e2000c101910 */
[----:B------:R-:W-:Y:S01]  /*1f80*/  LEA.HI.X R17, R160, UR11, R17, 0x2, P5 ;  /* 0x0000000ba0117c11 */ /* 0x000fe2000a8f1411 */
[----:B------:R-:W-:Y:S06]  /*1f90*/  @!P1 BRA `(.L_x_24) ;  /* 0x0000000000049947 */ /* 0x000fec0003800000 */
[----:B------:R1:W5:Y:S02]  /*1fa0*/  LDG.E.LTC128B R167, desc[UR16][R16.64] ;  /* 0x0000001010a77981 */ /* 0x000364000c1e1920 */
.L_x_24:
[----:B------:R-:W-:Y:S05]  /*1fb0*/  BSYNC B1 ;  /* 0x0000000000017941 */ /* 0x000fea0003800000 */
.L_x_23:
[----:B-----5:R-:W-:Y:S01]  /*1fc0*/  FMUL R88, R167, R14 ;  /* 0x0000000ea7587220 */ /* 0x020fe20000400000 */
[----:B------:R-:W-:Y:S01]  /*1fd0*/  LEA R160, P4, R164, R20, 0x2 ;  /* 0x00000014a4a07211 */ /* 0x000fe200078810ff */
[----:B-1----:R-:W-:Y:S01]  /*1fe0*/  IMAD.MOV.U32 R17, RZ, RZ, R169 ;  /* 0x000000ffff117224 */ /* 0x002fe200078e00a9 */
[----:B------:R-:W-:Y:S01]  /*1ff0*/  ISETP.GT.AND P0, PT, R12, 0x8, PT ;  /* 0x000000080c00780c */ /* 0x000fe20003f04270 */
[----:B------:R-:W-:Y:S01]  /*2000*/  FFMA R169, R89, R15, R88 ;  /* 0x0000000f59a97223 */ /* 0x000fe20000000058 */
[----:B------:R-:W-:Y:S01]  /*2010*/  LEA.HI.X R161, R164, R21, R165, 0x2, P4 ;  /* 0x00000015a4a17211 */ /* 0x000fe200020f14a5 */
[----:B------:R-:W-:Y:S01]  /*2020*/  IMAD.MOV.U32 R16, RZ, RZ, R158 ;  /* 0x000000ffff107224 */ /* 0x000fe200078e009e */
[----:B------:R-:W-:Y:S01]  /*2030*/  ISETP.GT.AND P4, PT, R11, RZ, P0 ;  /* 0x000000ff0b00720c */ /* 0x000fe20000784270 */
[----:B------:R-:W-:Y:S01]  /*2040*/  BSSY B1, `(.L_x_25) ;  /* 0x000000c000017945 */ /* 0x000fe20003800000 */
[----:B------:R-:W-:Y:S01]  /*2050*/  IADD3 R88, P5, R156, R162, RZ ;  /* 0x000000a29c587210 */ /* 0x000fe20007fbe0ff */
[----:B------:R1:W-:Y:S01]  /*2060*/  @P1 STG.E desc[UR16][R160.64], R169 ;  /* 0x000000a9a0001986 */ /* 0x0003e2000c101910 */
[----:B------:R-:W-:-:S04]  /*2070*/  IMAD.WIDE.U32 R16, R5, UR8, R16 ;  /* 0x0000000805107c25 */ /* 0x000fc8000f8e0010 */
[----:B------:R-:W-:Y:S01]  /*2080*/  IMAD.IADD R17, R8, 0x1, R17 ;  /* 0x0000000108117824 */ /* 0x000fe200078e0211 */
[C---:B------:R-:W-:Y:S01]  /*2090*/  LEA R158, P6, R16.reuse, UR10, 0x2 ;  /* 0x0000000a109e7c11 */ /* 0x040fe2000f8c10ff */
[--C-:B------:R-:W-:Y:S02]  /*20a0*/  IMAD.X R89, R157, 0x1, R173.reuse, P5 ;  /* 0x000000019d597824 */ /* 0x100fe400028e06ad */
[----:B------:R-:W-:Y:S01]  /*20b0*/  IMAD.MOV.U32 R163, RZ, RZ, R173 ;  /* 0x000000ffffa37224 */ /* 0x000fe200078e00ad */
[----:B------:R-:W-:Y:S01]  /*20c0*/  LEA.HI.X R159, R16, UR11, R17, 0x2, P6 ;  /* 0x0000000b109f7c11 */ /* 0x000fe2000b0f1411 */
[----:B------:R-:W-:Y:S01]  /*20d0*/  IMAD.WIDE.U32 R16, R5, UR8, R88 ;  /* 0x0000000805107c25 */ /* 0x000fe2000f8e0058 */
[----:B-1----:R-:W-:Y:S07]  /*20e0*/  @!P4 BRA `(.L_x_26) ;  /* 0x000000000004c947 */ /* 0x002fee0003800000 */
[----:B------:R1:W5:Y:S02]  /*20f0*/  LDG.E.LTC128B R167, desc[UR16][R158.64+0x20] ;  /* 0x000020109ea77981 */ /* 0x000364000c1e1920 */
.L_x_26:
[----:B------:R-:W-:Y:S05]  /*2100*/  BSYNC B1 ;  /* 0x0000000000017941 */ /* 0x000fea0003800000 */
.L_x_25:
[----:B------:R-:W-:Y:S01]  /*2110*/  ISETP.GT.AND P6, PT, R11, 0x1, P0 ;  /* 0x000000010b00780c */ /* 0x000fe200007c4270 */
[----:B-----5:R-:W-:Y:S01]  /*2120*/  FMUL R89, R167, R14 ;  /* 0x0000000ea7597220 */ /* 0x020fe20000400000 */
[----:B------:R-:W-:Y:S01]  /*2130*/  IMAD.IADD R17, R8, 0x1, R17 ;  /* 0x0000000108117824 */ /* 0x000fe200078e0211 */
[----:B------:R-:W-:Y:S01]  /*2140*/  LEA R88, P1, R16, UR10, 0x2 ;  /* 0x0000000a10587c11 */ /* 0x000fe2000f8210ff */
[----:B------:R-:W-:-:S04]  /*2150*/  IMAD.WIDE.U32 R162, R154, 0x7, R162 ;  /* 0x000000079aa27825 */ /* 0x000fc800078e00a2 */
[----:B0-----:R-:W-:Y:S01]  /*2160*/  FFMA R171, R90, R15, R89 ;  /* 0x0000000f5aab7223 */ /* 0x001fe20000000059 */
[----:B------:R-:W-:Y:S01]  /*2170*/  BSSY B1, `(.L_x_27) ;  /* 0x000000c000017945 */ /* 0x000fe20003800000 */
[----:B------:R-:W-:Y:S01]  /*2180*/  LEA.HI.X R89, R16, UR11, R17, 0x2, P1 ;  /* 0x0000000b10597c11 */ /* 0x000fe200088f1411 */
[----:B------:R-:W-:Y:S01]  /*2190*/  IMAD R16, R155, 0x7, RZ ;  /* 0x000000079b107824 */ /* 0x000fe200078e02ff */
[----:B------:R-:W-:Y:S01]  /*21a0*/  IADD3 R168, P5, R152, R162, RZ ;  /* 0x000000a298a87210 */ /* 0x000fe20007fbe0ff */
[----:B------:R0:W-:Y:S01]  /*21b0*/  @P4 STG.E desc[UR16][R20.64+0x20], R171 ;  /* 0x000020ab14004986 */ /* 0x0001e2000c101910 */
[----:B------:R-:W-:Y:S01]  /*21c0*/  ISETP.GT.AND P1, PT, R11, 0x8, P2 ;  /* 0x000000080b00780c */ /* 0x000fe20001724270 */
[----:B------:R-:W-:Y:S01]  /*21d0*/  IMAD.IADD R170, R163, 0x1, R16 ;  /* 0x00000001a3aa7824 */ /* 0x000fe200078e0210 */
[----:B------:R-:W-:Y:S01]  /*21e0*/  LEA R166, P4, R168, UR10, 0x2 ;  /* 0x0000000aa8a67c11 */ /* 0x000fe2000f8810ff */
[----:B------:R-:W-:Y:S02]  /*21f0*/  IMAD.MOV.U32 R17, RZ, RZ, R167 ;  /* 0x000000ffff117224 */ /* 0x000fe400078e00a7 */
[----:B------:R-:W-:Y:S01]  /*2200*/  IMAD.X R169, R170, 0x1, R23, P5 ;  /* 0x00000001aaa97824 */ /* 0x000fe200028e0617 */
[----:B------:R-:W-:Y:S09]  /*2210*/  @!P6 BRA `(.L_x_28) ;  /* 0x000000000004e947 */ /* 0x000ff20003800000 */
[----:B------:R2:W5:Y:S02]  /*2220*/  LDG.E.LTC128B R17, desc[UR16][R88.64+0x20] ;  /* 0x0000201058117981 */ /* 0x000564000c1e1920 */
.L_x_28:
[----:B------:R-:W-:Y:S05]  /*2230*/  BSYNC B1 ;  /* 0x0000000000017941 */ /* 0x000fea0003800000 */
.L_x_27:
[----:B-----5:R-:W-:Y:S01]  /*2240*/  FMUL R90, R17, R14 ;  /* 0x0000000e115a7220 */ /* 0x020fe20000400000 */
[----:B------:R-:W-:Y:S01]  /*2250*/  IMAD.MOV.U32 R179, RZ, RZ, R17 ;  /* 0x000000ffffb37224 */ /* 0x000fe200078e0011 */
[----:B------:R-:W-:Y:S02]  /*2260*/  LEA.HI.X R167, R168, UR11, R169, 0x2, P4 ;  /* 0x0000000ba8a77c11 */ /* 0x000fe4000a0f14a9 */
[----:B0-----:R-:W-:-:S05]  /*2270*/  FFMA R171, R91, R15, R90 ;  /* 0x0000000f5bab7223 */ /* 0x001fca000000005a */
[----:B------:R-:W-:Y:S04]  /*2280*/  @P6 STG.E desc[UR16][R160.64+0x20], R171 ;  /* 0x000020aba0006986 */ /* 0x000fe8000c101910 */
[----:B------:R-:W3:Y:S01]  /*2290*/  @P1 LDG.E.LTC128B R179, desc[UR16][R166.64] ;  /* 0x00000010a6b31981 */ /* 0x000ee2000c1e1920 */
[----:B------:R-:W-:Y:S01]  /*22a0*/  IADD3 R172, P4, R162, R154, RZ ;  /* 0x0000009aa2ac7210 */ /* 0x000fe20007f9e0ff */
[----:B------:R-:W-:Y:S02]  /*22b0*/  IMAD R163, R165, 0x1c, RZ ;  /* 0x0000001ca5a37824 */ /* 0x000fe400078e02ff */
[----:B------:R-:W-:Y:S01]  /*22c0*/  IMAD.WIDE.U32 R168, R164, 0x1c, R160 ;  /* 0x0000001ca4a87825 */ /* 0x000fe200078e00a0 */
[----:B------:R-:W-:-:S03]  /*22d0*/  IADD3 R91, P5, R172, R152, RZ ;  /* 0x00000098ac5b7210 */ /* 0x000fc60007fbe0ff */
[----:B------:R-:W-:Y:S01]  /*22e0*/  IMAD.X R173, R170, 0x1, R155, P4 ;  /* 0x00000001aaad7824 */ /* 0x000fe200020e069b */
[----:B------:R-:W-:Y:S01]  /*22f0*/  ISETP.GT.AND P4, PT, R11, 0x9, P2 ;  /* 0x000000090b00780c */ /* 0x000fe20001784270 */
[----:B------:R-:W-:Y:S02]  /*2300*/  IMAD.IADD R163, R169, 0x1, R163 ;  /* 0x00000001a9a37824 */ /* 0x000fe400078e02a3 */
[----:B------:R-:W-:Y:S01]  /*2310*/  IMAD.X R162, R173, 0x1, R23, P5 ;  /* 0x00000001ada27824 */ /* 0x000fe200028e0617 */
[----:B------:R-:W-:-:S04]  /*2320*/  LEA R90, P5, R91, UR10, 0x2 ;  /* 0x0000000a5b5a7c11 */ /* 0x000fc8000f8a10ff */
[----:B------:R-:W-:Y:S01]  /*2330*/  LEA.HI.X R91, R91, UR11, R162, 0x2, P5 ;  /* 0x0000000b5b5b7c11 */ /* 0x000fe2000a8f14a2 */
[----:B------:R-:W-:Y:S02]  /*2340*/  IMAD.MOV.U32 R162, RZ, RZ, R168 ;  /* 0x000000ffffa27224 */ /* 0x000fe400078e00a8 */
[----:B------:R-:W-:-:S04]  /*2350*/  IMAD.WIDE.U32 R174, R154, 0x7, R18 ;  /* 0x000000079aae7825 */ /* 0x000fc800078e0012 */
[----:B---3--:R-:W-:-:S04]  /*2360*/  FMUL R17, R179, R14 ;  /* 0x0000000eb3117220 */ /* 0x008fc80000400000 */
[----:B------:R-:W-:-:S05]  /*2370*/  FFMA R17, R92, R15, R17 ;  /* 0x0000000f5c117223 */ /* 0x000fca0000000011 */
[----:B------:R0:W-:Y:S04]  /*2380*/  @P1 STG.E desc[UR16][R162.64], R17 ;  /* 0x00000011a2001986 */ /* 0x0001e8000c101910 */
[----:B------:R3:W4:Y:S01]  /*2390*/  @P4 LDG.E.LTC128B R179, desc[UR16][R90.64] ;  /* 0x000000105ab34981 */ /* 0x000722000c1e1920 */
[----:B------:R-:W-:Y:S01]  /*23a0*/  IMAD.IADD R175, R16, 0x1, R175 ;  /* 0x0000000110af7824 */ /* 0x000fe200078e02af */
[-C--:B------:R-:W-:Y:S01]  /*23b0*/  IADD3 R170, P1, R174, R154.reuse, RZ ;  /* 0x0000009aaeaa7210 */ /* 0x080fe20007f3e0ff */
[----:B------:R-:W-:Y:S01]  /*23c0*/  IMAD.WIDE.U32 R172, R154, 0x7, R172 ;  /* 0x000000079aac7825 */ /* 0x000fe200078e00ac */
[----:B------:R-:W-:Y:S01]  /*23d0*/  ISETP.GT.AND P5, PT, R11, 0x8, P0 ;  /* 0x000000080b00780c */ /* 0x000fe200007a4270 */
[----:B------:R-:W-:Y:S02]  /*23e0*/  BSSY B1, `(.L_x_29) ;  /* 0x000001a000017945 */ /* 0x000fe40003800000 */
[----:B------:R-:W-:Y:S01]  /*23f0*/  IMAD.WIDE.U32 R18, R9, R154, R174 ;  /* 0x0000009a09127225 */ /* 0x000fe200078e00ae */
[----:B0-----:R-:W-:-:S03]  /*2400*/  SHF.L.U64.HI R17, R164, 0x5, R165 ;  /* 0x00000005a4117819 */ /* 0x001fc600000102a5 */
[----:B------:R-:W-:Y:S01]  /*2410*/  IMAD.X R171, R175, 0x1, R155, P1 ;  /* 0x00000001afab7824 */ /* 0x000fe200008e069b */
[----:B------:R-:W-:Y:S01]  /*2420*/  IADD3 R166, P1, R156, R18, RZ ;  /* 0x000000129ca67210 */ /* 0x000fe20007f3e0ff */
[----:B------:R-:W-:Y:S02]  /*2430*/  IMAD.SHL.U32 R18, R164, 0x20, RZ ;  /* 0x00000020a4127824 */ /* 0x000fe400078e00ff */
[----:B------:R-:W-:Y:S01]  /*2440*/  IMAD.WIDE.U32 R176, R9, R154, R170 ;  /* 0x0000009a09b07225 */ /* 0x000fe200078e00aa */
[----:B------:R-:W-:-:S03]  /*2450*/  IADD3.X R167, R157, R7, R19, P1, !PT ;  /* 0x000000079da77210 */ /* 0x000fc60000ffe413 */
[----:B------:R-:W-:Y:S01]  /*2460*/  IMAD.IADD R180, R16, 0x1, R173 ;  /* 0x0000000110b47824 */ /* 0x000fe200078e02ad */
[----:B------:R-:W-:Y:S01]  /*2470*/  IADD3 R176, P1, R156, R176, RZ ;  /* 0x000000b09cb07210 */ /* 0x000fe20007f3e0ff */
[----:B------:R-:W-:-:S03]  /*2480*/  IMAD.WIDE.U32 R166, R5, UR8, R166 ;  /* 0x0000000805a67c25 */ /* 0x000fc6000f8e00a6 */
[----:B------:R-:W-:Y:S01]  /*2490*/  IADD3.X R177, R157, R7, R177, P1, !PT ;  /* 0x000000079db17210 */ /* 0x000fe20000ffe4b1 */
[----:B------:R-:W-:Y:S01]  /*24a0*/  IMAD.IADD R19, R8, 0x1, R167 ;  /* 0x0000000108137824 */ /* 0x000fe200078e02a7 */
[----:B---3--:R-:W-:-:S04]  /*24b0*/  LEA R90, P1, R166, UR10, 0x2 ;  /* 0x0000000aa65a7c11 */ /* 0x008fc8000f8210ff */
[----:B------:R-:W-:Y:S02]  /*24c0*/  LEA.HI.X R91, R166, UR11, R19, 0x2, P1 ;  /* 0x0000000ba65b7c11 */ /* 0x000fe400088f1413 */
[----:B------:R-:W-:-:S05]  /*24d0*/  IADD3 R166, P1, R18, R160, RZ ;  /* 0x000000a012a67210 */ /* 0x000fca0007f3e0ff */
[----:B------:R-:W-:Y:S02]  /*24e0*/  IMAD.X R167, R17, 0x1, R161, P1 ;  /* 0x0000000111a77824 */ /* 0x000fe400008e06a1 */
[----:B----4-:R-:W-:Y:S01]  /*24f0*/  FMUL R92, R179, R14 ;  /* 0x0000000eb35c7220 */ /* 0x010fe20000400000 */
[----:B------:R-:W-:-:S03]  /*2500*/  IMAD.MOV.U32 R19, RZ, RZ, R179 ;  /* 0x000000ffff137224 */ /* 0x000fc600078e00b3 */
[----:B------:R-:W-:Y:S01]  /*2510*/  FFMA R165, R93, R15, R92 ;  /* 0x0000000f5da57223 */ /* 0x000fe2000000005c */
[----:B------:R-:W-:-:S04]  /*2520*/  IMAD.WIDE.U32 R92, R5, UR8, R176 ;  /* 0x00000008055c7c25 */ /* 0x000fc8000f8e00b0 */
[----:B------:R0:W-:Y:S01]  /*2530*/  @P4 STG.E desc[UR16][R166.64], R165 ;  /* 0x000000a5a6004986 */ /* 0x0001e2000c101910 */
[----:B------:R-:W-:Y:S01]  /*2540*/  LEA R164, P6, R92, UR10, 0x2 ;  /* 0x0000000a5ca47c11 */ /* 0x000fe2000f8c10ff */
[----:B------:R-:W-:Y:S01]  /*2550*/  IMAD.IADD R177, R8, 0x1, R93 ;  /* 0x0000000108b17824 */ /* 0x000fe200078e025d */
[----:B------:R-:W-:Y:S11]  /*2560*/  @!P5 BRA `(.L_x_30) ;  /* 0x000000000004d947 */ /* 0x000ff60003800000 */
[----:B------:R3:W5:Y:S02]  /*2570*/  LDG.E.LTC128B R19, desc[UR16][R90.64+0x20] ;  /* 0x000020105a137981 */ /* 0x000764000c1e1920 */
.L_x_30:
[----:B------:R-:W-:Y:S05]  /*2580*/  BSYNC B1 ;  /* 0x0000000000017941 */ /* 0x000fea0003800000 */
.L_x_29:
[----:B------:R-:W-:Y:S01]  /*2590*/  IADD3 R173, P4, R152, R172, RZ ;  /* 0x000000ac98ad7210 */ /* 0x000fe20007f9e0ff */
[----:B-----5:R-:W-:Y:S01]  /*25a0*/  FMUL R93, R19, R14 ;  /* 0x0000000e135d7220 */ /* 0x020fe20000400000 */
[----:B0-----:R-:W-:Y:S01]  /*25b0*/  LEA.HI.X R165, R92, UR11, R177, 0x2, P6 ;  /* 0x0000000b5ca57c11 */ /* 0x001fe2000b0f14b1 */
[----:B------:R-:W-:Y:S01]  /*25c0*/  BSSY B1, `(.L_x_31) ;  /* 0x000000f000017945 */ /* 0x000fe20003800000 */
[C---:B------:R-:W-:Y:S01]  /*25d0*/  LEA R178, P6, R173.reuse, UR10, 0x2 ;  /* 0x0000000aadb27c11 */ /* 0x040fe2000f8c10ff */
[----:B------:R-:W-:Y:S01]  /*25e0*/  IMAD.X R92, R180, 0x1, R23, P4 ;  /* 0x00000001b45c7824 */ /* 0x000fe200020e0617 */
[----:B------:R-:W-:Y:S01]  /*25f0*/  IADD3 R172, P1, R172, R154, RZ ;  /* 0x0000009aacac7210 */ /* 0x000fe20007f3e0ff */
[----:B------:R-:W-:Y:S01]  /*2600*/  FFMA R181, R94, R15, R93 ;  /* 0x0000000f5eb57223 */ /* 0x000fe2000000005d */
[----:B------:R-:W-:Y:S02]  /*2610*/  IMAD.WIDE.U32 R174, R154, 0x7, R174 ;  /* 0x000000079aae7825 */ /* 0x000fe400078e00ae */
[----:B------:R-:W-:-:S02]  /*2620*/  LEA.HI.X R179, R173, UR11, R92, 0x2, P6 ;  /* 0x0000000badb37c11 */ /* 0x000fc4000b0f145c */
[----:B------:R-:W-:Y:S01]  /*2630*/  ISETP.GT.AND P6, PT, R11, 0x9, P0 ;  /* 0x000000090b00780c */ /* 0x000fe200007c4270 */
[----:B------:R-:W-:Y:S01]  /*2640*/  IMAD.X R173, R180, 0x1, R155, P1 ;  /* 0x00000001b4ad7824 */ /* 0x000fe200008e069b */
[----:B------:R-:W-:Y:S01]  /*2650*/  IADD3 R93, P4, R172, R152, RZ ;  /* 0x00000098ac5d7210 */ /* 0x000fe20007f9e0ff */
[----:B------:R0:W-:Y:S03]  /*2660*/  @P5 STG.E desc[UR16][R162.64+0x20], R181 ;  /* 0x000020b5a2005986 */ /* 0x0001e6000c101910 */
[----:B------:R-:W-:Y:S01]  /*2670*/  LEA R176, P5, R93, UR10, 0x2 ;  /* 0x0000000a5db07c11 */ /* 0x000fe2000f8a10ff */
[----:B------:R-:W-:-:S06]  /*2680*/  IMAD.X R180, R173, 0x1, R23, P4 ;  /* 0x00000001adb47824 */ /* 0x000fcc00020e0617 */
[----:B------:R-:W-:Y:S06]  /*2690*/  @!P6 BRA `(.L_x_32) ;  /* 0x000000000004e947 */ /* 0x000fec0003800000 */
[----:B------:R4:W5:Y:S02]  /*26a0*/  LDG.E.LTC128B R19, desc[UR16][R164.64+0x20] ;  /* 0x00002010a4137981 */ /* 0x000964000c1e1920 */
.L_x_32:
[----:B------:R-:W-:Y:S05]  /*26b0*/  BSYNC B1 ;  /* 0x0000000000017941 */ /* 0x000fea0003800000 */
.L_x_31:
[----:B-----5:R-:W-:Y:S01]  /*26c0*/  FMUL R94, R19, R14 ;  /* 0x0000000e135e7220 */ /* 0x020fe20000400000 */
[----:B------:R-:W-:Y:S01]  /*26d0*/  LEA.HI.X R177, R93, UR11, R180, 0x2, P5 ;  /* 0x0000000b5db17c11 */ /* 0x000fe2000a8f14b4 */
[----:B------:R-:W-:Y:S01]  /*26e0*/  BSSY B1, `(.L_x_33) ;  /* 0x0000009000017945 */ /* 0x000fe20003800000 */
[----:B------:R-:W-:Y:S01]  /*26f0*/  ISETP.GT.AND P5, PT, R11, 0x10, P2 ;  /* 0x000000100b00780c */ /* 0x000fe200017a4270 */
[----:B------:R-:W-:Y:S01]  /*2700*/  FFMA R169, R95, R15, R94 ;  /* 0x0000000f5fa97223 */ /* 0x000fe2000000005e */
[----:B------:R-:W-:Y:S02]  /*2710*/  IADD3 R94, P4, R174, R154, RZ ;  /* 0x0000009aae5e7210 */ /* 0x000fe40007f9e0ff */
[----:B------:R-:W-:Y:S02]  /*2720*/  IADD3 R92, P1, R18, R168, RZ ;  /* 0x000000a8125c7210 */ /* 0x000fe40007f3e0ff */
[----:B------:R0:W-:Y:S01]  /*2730*/  @P6 STG.E desc[UR16][R166.64+0x20], R169 ;  /* 0x000020a9a6006986 */ /* 0x0001e2000c101910 */
[----:B------:R-:W-:-:S06]  /*2740*/  IADD3.X R95, R155, R16, R175, P4, !PT ;  /* 0x000000109b5f7210 */ /* 0x000fcc00027fe4af */
[----:B------:R-:W-:Y:S05]  /*2750*/  @!P5 BRA `(.L_x_34) ;  /* 0x000000000004d947 */ /* 0x000fea0003800000 */
[----:B------:R0:W5:Y:S02]  /*2760*/  LDG.E.LTC128B R19, desc[UR16][R178.64] ;  /* 0x00000010b2137981 */ /* 0x000164000c1e1920 */
.L_x_34:
[----:B------:R-:W-:Y:S05]  /*2770*/  BSYNC B1 ;  /* 0x0000000000017941 */ /* 0x000fea0003800000 */
.L_x_33:
[----:B0-----:R-:W-:-:S04]  /*2780*/  IMAD.WIDE.U32 R178, R154, 0x7, R170 ;  /* 0x000000079ab27825 */ /* 0x001fc800078e00aa */
[----:B-----5:R-:W-:Y:S01]  /*2790*/  FMUL R171, R19, R14 ;  /* 0x0000000e13ab7220 */ /* 0x020fe20000400000 */
[----:B------:R-:W-:Y:S01]  /*27a0*/  ISETP.GT.AND P4, PT, R11, 0x11, P2 ;  /* 0x000000110b00780c */ /* 0x000fe20001784270 */
[----:B------:R-:W-:Y:S01]  /*27b0*/  BSSY B1, `(.L_x_35) ;  /* 0x000000a000017945 */ /* 0x000fe20003800000 */
[----:B------:R-:W-:Y:S02]  /*27c0*/  IMAD.X R93, R17, 0x1, R163, P1 ;  /* 0x00000001115d7824 */ /* 0x000fe400008e06a3 */
[----:B------:R-:W-:Y:S01]  /*27d0*/  FFMA R181, R96, R15, R171 ;  /* 0x0000000f60b57223 */ /* 0x000fe200000000ab */
[-C--:B------:R-:W-:Y:S01]  /*27e0*/  IMAD.WIDE.U32 R168, R9, R154.reuse, R94 ;  /* 0x0000009a09a87225 */ /* 0x080fe200078e005e */
[----:B------:R-:W-:-:S03]  /*27f0*/  IADD3 R170, P6, R178, R154, RZ ;  /* 0x0000009ab2aa7210 */ /* 0x000fc60007fde0ff */
[----:B------:R0:W-:Y:S01]  /*2800*/  @P5 STG.E desc[UR16][R92.64], R181 ;  /* 0x000000b55c005986 */ /* 0x0001e2000c101910 */
[----:B------:R-:W-:-:S04]  /*2810*/  IADD3 R174, P1, R156, R168, RZ ;  /* 0x000000a89cae7210 */ /* 0x000fc80007f3e0ff */
[----:B------:R-:W-:Y:S01]  /*2820*/  IADD3.X R175, R157, R7, R169, P1, !PT ;  /* 0x000000079daf7210 */ /* 0x000fe20000ffe4a9 */
[----:B------:R-:W-:Y:S08]  /*2830*/  @!P4 BRA `(.L_x_36) ;  /* 0x000000000004c947 */ /* 0x000ff00003800000 */
[----:B------:R0:W5:Y:S02]  /*2840*/  LDG.E.LTC128B R19, desc[UR16][R176.64] ;  /* 0x00000010b0137981 */ /* 0x000164000c1e1920 */
.L_x_36:
[----:B------:R-:W-:Y:S05]  /*2850*/  BSYNC B1 ;  /* 0x0000000000017941 */ /* 0x000fea0003800000 */
.L_x_35:
[----:B------:R-:W-:Y:S01]  /*2860*/  IADD3.X R171, R155, R16, R179, P6, !PT ;  /* 0x000000109bab7210 */ /* 0x000fe200037fe4b3 */
[----:B-----5:R-:W-:Y:S01]  /*2870*/  FMUL R96, R19, R14 ;  /* 0x0000000e13607220 */ /* 0x020fe20000400000 */
[----:B------:R-:W-:Y:S01]  /*2880*/  IADD3 R168, P6, R18, R166, RZ ;  /* 0x000000a612a87210 */ /* 0x000fe20007fde0ff */
[----:B------:R-:W-:Y:S01]  /*2890*/  IMAD.WIDE.U32 R174, R5, UR8, R174 ;  /* 0x0000000805ae7c25 */ /* 0x000fe2000f8e00ae */
[----:B------:R-:W-:-:S03]  /*28a0*/  ISETP.GT.AND P1, PT, R11, 0x10, P0 ;  /* 0x000000100b00780c */ /* 0x000fc60000724270 */
[----:B------:R-:W-:Y:S01]  /*28b0*/  FFMA R179, R97, R15, R96 ;  /* 0x0000000f61b37223 */ /* 0x000fe20000000060 */
[----:B------:R-:W-:Y:S01]  /*28c0*/  BSSY B1, `(.L_x_37) ;  /* 0x000000a000017945 */ /* 0x000fe20003800000 */
[----:B------:R-:W-:Y:S01]  /*28d0*/  IMAD.X R169, R17, 0x1, R167, P6 ;  /* 0x0000000111a97824 */ /* 0x000fe200030e06a7 */
[----:B------:R-:W-:Y:S01]  /*28e0*/  LEA R96, P5, R174, UR10, 0x2 ;  /* 0x0000000aae607c11 */ /* 0x000fe2000f8a10ff */
[----:B0-----:R-:W-:-:S03]  /*28f0*/  IMAD.WIDE.U32 R176, R9, R154, R170 ;  /* 0x0000009a09b07225 */ /* 0x001fc600078e00aa */
[----:B------:R0:W-:Y:S01]  /*2900*/  @P4 STG.E desc[UR16][R168.64], R179 ;  /* 0x000000b3a8004986 */ /* 0x0001e2000c101910 */
[----:B------:R-:W-:Y:S01]  /*2910*/  IMAD.IADD R97, R8, 0x1, R175 ;  /* 0x0000000108617824 */ /* 0x000fe200078e02af */
[----:B------:R-:W-:-:S04]  /*2920*/  IADD3 R178, P6, R156, R176, RZ ;  /* 0x000000b09cb27210 */ /* 0x000fc80007fde0ff */
[----:B------:R-:W-:Y:S01]  /*2930*/  LEA.HI.X R97, R174, UR11, R97, 0x2, P5 ;  /* 0x0000000bae617c11 */ /* 0x000fe2000a8f1461 */
[----:B------:R-:W-:Y:S08]  /*2940*/  @!P1 BRA `(.L_x_38) ;  /* 0x0000000000049947 */ /* 0x000ff00003800000 */
[----:B------:R0:W5:Y:S02]  /*2950*/  LDG.E.LTC128B R19, desc[UR16][R96.64+0x20] ;  /* 0x0000201060137981 */ /* 0x000164000c1e1920 */
.L_x_38:
[----:B------:R-:W-:Y:S05]  /*2960*/  BSYNC B1 ;  /* 0x0000000000017941 */ /* 0x000fea0003800000 */
.L_x_37:
[----:B-----5:R-:W-:Y:S01]  /*2970*/  FMUL R175, R19, R14 ;  /* 0x0000000e13af7220 */ /* 0x020fe20000400000 */
[----:B0-----:R-:W-:Y:S01]  /*2980*/  IADD3.X R179, R157, R7, R177, P6, !PT ;  /* 0x000000079db37210 */ /* 0x001fe200037fe4b1 */
[----:B------:R-:W-:Y:S01]  /*2990*/  IMAD.WIDE.U32 R180, R154, 0x7, R172 ;  /* 0x000000079ab47825 */ /* 0x000fe200078e00ac */
[----:B------:R-:W-:Y:S03]  /*29a0*/  BSSY B1, `(.L_x_39) ;  /* 0x000000e000017945 */ /* 0x000fe60003800000 */
[----:B------:R-:W-:Y:S01]  /*29b0*/  FFMA R183, R98, R15, R175 ;  /* 0x0000000f62b77223 */ /* 0x000fe200000000af */
[----:B------:R-:W-:-:S04]  /*29c0*/  IMAD.WIDE.U32 R176, R5, UR8, R178 ;  /* 0x0000000805b07c25 */ /* 0x000fc8000f8e00b2 */
[----:B------:R0:W-:Y:S01]  /*29d0*/  @P1 STG.E desc[UR16][R92.64+0x20], R183 ;  /* 0x000020b75c001986 */ /* 0x0001e2000c101910 */
[----:B------:R-:W-:Y:S01]  /*29e0*/  ISETP.GT.AND P1, PT, R11, 0x11, P0 ;  /* 0x000000110b00780c */ /* 0x000fe20000724270 */
[----:B------:R-:W-:Y:S01]  /*29f0*/  IMAD.WIDE.U32 R178, R154, 0x7, R94 ;  /* 0x000000079ab27825 */ /* 0x000fe200078e005e */
[----:B------:R-:W-:-:S03]  /*2a00*/  LEA R94, P4, R176, UR10, 0x2 ;  /* 0x0000000ab05e7c11 */ /* 0x000fc6000f8810ff */
[----:B------:R-:W-:Y:S01]  /*2a10*/  IMAD.IADD R95, R8, 0x1, R177 ;  /* 0x00000001085f7824 */ /* 0x000fe200078e02b1 */
[----:B------:R-:W-:Y:S01]  /*2a20*/  IADD3 R174, P6, R178, R154, RZ ;  /* 0x0000009ab2ae7210 */ /* 0x000fe20007fde0ff */
[----:B------:R-:W-:Y:S01]  /*2a30*/  IMAD.IADD R184, R16, 0x1, R181 ;  /* 0x0000000110b87824 */ /* 0x000fe200078e02b5 */
[----:B------:R-:W-:Y:S02]  /*2a40*/  IADD3 R177, P5, R152, R180, RZ ;  /* 0x000000b498b17210 */ /* 0x000fe40007fbe0ff */
[----:B------:R-:W-:-:S03]  /*2a50*/  LEA.HI.X R95, R176, UR11, R95, 0x2, P4 ;  /* 0x0000000bb05f7c11 */ /* 0x000fc6000a0f145f */
[----:B0-----:R-:W-:Y:S08]  /*2a60*/  @!P1 BRA `(.L_x_40) ;  /* 0x0000000000049947 */ /* 0x001ff00003800000 */
[----:B------:R0:W5:Y:S02]  /*2a70*/  LDG.E.LTC128B R19, desc[UR16][R94.64+0x20] ;  /* 0x000020105e137981 */ /* 0x000164000c1e1920 */
.L_x_40:
[----:B------:R-:W-:Y:S05]  /*2a80*/  BSYNC B1 ;  /* 0x0000000000017941 */ /* 0x000fea0003800000 */
.L_x_39:
[----:B-----5:R-:W-:Y:S01]  /*2a90*/  FMUL R98, R19, R14 ;  /* 0x0000000e13627220 */ /* 0x020fe20000400000 */
[----:B------:R-:W-:Y:S01]  /*2aa0*/  IADD3.X R175, R155, R16, R179, P6, !PT ;  /* 0x000000109baf7210 */ /* 0x000fe200037fe4b3 */
[----:B------:R-:W-:Y:S01]  /*2ab0*/  IMAD.X R178, R184, 0x1, R23, P5 ;  /* 0x00000001b8b27824 */ /* 0x000fe200028e0617 */
[-C--:B------:R-:W-:Y:S01]  /*2ac0*/  IADD3 R176, P4, R180, R154.reuse, RZ ;  /* 0x0000009ab4b07210 */ /* 0x080fe20007f9e0ff */
[----:B------:R-:W-:Y:S01]  /*2ad0*/  FFMA R179, R99, R15, R98 ;  /* 0x0000000f63b37223 */ /* 0x000fe20000000062 */
[----:B------:R-:W-:Y:S01]  /*2ae0*/  LEA R98, P5, R177, UR10, 0x2 ;  /* 0x0000000ab1627c11 */ /* 0x000fe2000f8a10ff */
[----:B------:R-:W-:Y:S01]  /*2af0*/  IMAD.WIDE.U32 R172, R9, R154, R174 ;  /* 0x0000009a09ac7225 */ /* 0x000fe200078e00ae */
[----:B------:R-:W-:Y:S02]  /*2b00*/  BSSY B1, `(.L_x_41) ;  /* 0x000000b000017945 */ /* 0x000fe40003800000 */
[----:B------:R0:W-:Y:S01]  /*2b10*/  @P1 STG.E desc[UR16][R168.64+0x20], R179 ;  /* 0x000020b3a8001986 */ /* 0x0001e2000c101910 */
[----:B------:R-:W-:Y:S01]  /*2b20*/  ISETP.GT.AND P1, PT, R11, 0x18, P2 ;  /* 0x000000180b00780c */ /* 0x000fe20001724270 */
[----:B------:R-:W-:Y:S01]  /*2b30*/  IMAD.WIDE.U32 R170, R154, 0x7, R170 ;  /* 0x000000079aaa7825 */ /* 0x000fe200078e00aa */
[----:B------:R-:W-:-:S02]  /*2b40*/  IADD3 R180, P6, R156, R172, RZ ;  /* 0x000000ac9cb47210 */ /* 0x000fc40007fde0ff */
[----:B------:R-:W-:Y:S01]  /*2b50*/  LEA.HI.X R99, R177, UR11, R178, 0x2, P5 ;  /* 0x0000000bb1637c11 */ /* 0x000fe2000a8f14b2 */
[----:B------:R-:W-:Y:S01]  /*2b60*/  IMAD.X R177, R184, 0x1, R155, P4 ;  /* 0x00000001b8b17824 */ /* 0x000fe200020e069b */
[----:B------:R-:W-:Y:S02]  /*2b70*/  IADD3 R182, P5, R176, R152, RZ ;  /* 0x00000098b0b67210 */ /* 0x000fe40007fbe0ff */
[----:B------:R-:W-:-:S05]  /*2b80*/  IADD3.X R181, R157, R7, R173, P6, !PT ;  /* 0x000000079db57210 */ /* 0x000fca00037fe4ad */
[----:B0-----:R-:W-:Y:S06]  /*2b90*/  @!P1 BRA `(.L_x_42) ;  /* 0x0000000000049947 */ /* 0x001fec0003800000 */
[----:B------:R0:W5:Y:S02]  /*2ba0*/  LDG.E.LTC128B R19, desc[UR16][R98.64] ;  /* 0x0000001062137981 */ /* 0x000164000c1e1920 */
.L_x_42:
[----:B------:R-:W-:Y:S05]  /*2bb0*/  BSYNC B1 ;  /* 0x0000000000017941 */ /* 0x000fea0003800000 */
.L_x_41:
[----:B------:R-:W-:Y:S01]  /*2bc0*/  IMAD.X R183, R177, 0x1, R23, P5 ;  /* 0x00000001b1b77824 */ /* 0x000fe200028e0617 */
[----:B------:R-:W-:Y:S01]  /*2bd0*/  IADD3 R178, P4, R170, R154, RZ ;  /* 0x0000009aaab27210 */ /* 0x000fe20007f9e0ff */
[----:B0----5:R-:W-:Y:S01]  /*2be0*/  FMUL R99, R19, R14 ;  /* 0x0000000e13637220 */ /* 0x021fe20000400000 */
[----:B------:R-:W-:Y:S01]  /*2bf0*/  IADD3 R172, P5, R18, R92, RZ ;  /* 0x0000005c12ac7210 */ /* 0x000fe20007fbe0ff */
[----:B------:R-:W-:Y:S01]  /*2c00*/  BSSY B1, `(.L_x_43) ;  /* 0x000000d000017945 */ /* 0x000fe20003800000 */
[----:B------:R-:W-:Y:S01]  /*2c10*/  IADD3.X R179, R155, R16, R171, P4, !PT ;  /* 0x000000109bb37210 */ /* 0x000fe200027fe4ab */
[----:B------:R-:W-:Y:S01]  /*2c20*/  FFMA R171, R100, R15, R99 ;  /* 0x0000000f64ab7223 */ /* 0x000fe20000000063 */
[----:B------:R-:W-:Y:S01]  /*2c30*/  ISETP.GT.AND P4, PT, R11, 0x19, P2 ;  /* 0x000000190b00780c */ /* 0x000fe20001784270 */
[----:B------:R-:W-:Y:S01]  /*2c40*/  IMAD.X R173, R17, 0x1, R93, P5 ;  /* 0x0000000111ad7824 */ /* 0x000fe200028e065d */
[----:B------:R-:W-:Y:S01]  /*2c50*/  LEA R98, P6, R182, UR10, 0x2 ;  /* 0x0000000ab6627c11 */ /* 0x000fe2000f8c10ff */
[----:B------:R-:W-:Y:S01]  /*2c60*/  IMAD.WIDE.U32 R180, R5, UR8, R180 ;  /* 0x0000000805b47c25 */ /* 0x000fe2000f8e00b4 */
[----:B------:R-:W-:-:S02]  /*2c70*/  IADD3 R170, P5, R18, R168, RZ ;  /* 0x000000a812aa7210 */ /* 0x000fc40007fbe0ff */
[----:B------:R0:W-:Y:S01]  /*2c80*/  @P1 STG.E desc[UR16][R172.64], R171 ;  /* 0x000000abac001986 */ /* 0x0001e2000c101910 */
[----:B------:R-:W-:Y:S01]  /*2c90*/  LEA.HI.X R99, R182, UR11, R183, 0x2, P6 ;  /* 0x0000000bb6637c11 */ /* 0x000fe2000b0f14b7 */
[----:B------:R-:W-:-:S05]  /*2ca0*/  IMAD.WIDE.U32 R182, R9, R154, R178 ;  /* 0x0000009a09b67225 */ /* 0x000fca00078e00b2 */
[----:B------:R-:W-:Y:S05]  /*2cb0*/  @!P4 BRA `(.L_x_44) ;  /* 0x000000000004c947 */ /* 0x000fea0003800000 */
[----:B------:R0:W5:Y:S02]  /*2cc0*/  LDG.E.LTC128B R19, desc[UR16][R98.64] ;  /* 0x0000001062137981 */ /* 0x000164000c1e1920 */
.L_x_44:
[----:B------:R-:W-:Y:S05]  /*2cd0*/  BSYNC B1 ;  /* 0x0000000000017941 */ /* 0x000fea0003800000 */
.L_x_43:
[----:B-----5:R-:W-:Y:S01]  /*2ce0*/  FMUL R184, R19, R14 ;  /* 0x0000000e13b87220 */ /* 0x020fe20000400000 */
[----:B0-----:R-:W-:Y:S01]  /*2cf0*/  IMAD.X R171, R17, 0x1, R169, P5 ;  /* 0x0000000111ab7824 */ /* 0x001fe200028e06a9 */
[----:B------:R-:W-:Y:S01]  /*2d00*/  IADD3 R100, P1, R156, R182, RZ ;  /* 0x000000b69c647210 */ /* 0x000fe20007f3e0ff */
[----:B------:R-:W-:Y:S02]  /*2d10*/  IMAD.IADD R99, R8, 0x1, R181 ;  /* 0x0000000108637824 */ /* 0x000fe400078e02b5 */
[----:B------:R-:W-:Y:S01]  /*2d20*/  FFMA R185, R101, R15, R184 ;  /* 0x0000000f65b97223 */ /* 0x000fe200000000b8 */
[----:B------:R-:W-:Y:S01]  /*2d30*/  LEA R98, P5, R180, UR10, 0x2 ;  /* 0x0000000ab4627c11 */ /* 0x000fe2000f8a10ff */
[----:B------:R-:W-:Y:S01]  /*2d40*/  BSSY B1, `(.L_x_45) ;  /* 0x0000008000017945 */ /* 0x000fe20003800000 */
[----:B------:R-:W-:Y:S02]  /*2d50*/  IADD3.X R101, R157, R7, R183, P1, !PT ;  /* 0x000000079d657210 */ /* 0x000fe40000ffe4b7 */
[----:B------:R0:W-:Y:S01]  /*2d60*/  @P4 STG.E desc[UR16][R170.64], R185 ;  /* 0x000000b9aa004986 */ /* 0x0001e2000c101910 */
[----:B------:R-:W-:-:S02]  /*2d70*/  ISETP.GT.AND P1, PT, R11, 0x18, P0 ;  /* 0x000000180b00780c */ /* 0x000fc40000724270 */
[----:B------:R-:W-:Y:S01]  /*2d80*/  LEA.HI.X R99, R180, UR11, R99, 0x2, P5 ;  /* 0x0000000bb4637c11 */ /* 0x000fe2000a8f1463 */
[----:B------:R-:W-:-:S10]  /*2d90*/  IMAD.WIDE.U32 R180, R5, UR8, R100 ;  /* 0x0000000805b47c25 */ /* 0x000fd4000f8e0064 */
[----:B0-----:R-:W-:Y:S05]  /*2da0*/  @!P1 BRA `(.L_x_46) ;  /* 0x0000000000049947 */ /* 0x001fea0003800000 */
[----:B------:R0:W5:Y:S02]  /*2db0*/  LDG.E.LTC128B R19, desc[UR16][R98.64+0x20] ;  /* 0x0000201062137981 */ /* 0x000164000c1e1920 */
.L_x_46:
[----:B------:R-:W-:Y:S05]  /*2dc0*/  BSYNC B1 ;  /* 0x0000000000017941 */ /* 0x000fea0003800000 */
.L_x_45:
[----:B-----5:R-:W-:Y:S01]  /*2dd0*/  FMUL R101, R19, R14 ;  /* 0x0000000e13657220 */ /* 0x020fe20000400000 */
[----:B------:R-:W-:Y:S01]  /*2de0*/  ISETP.GT.AND P5, PT, R11, 0x19, P0 ;  /* 0x000000190b00780c */ /* 0x000fe200007a4270 */
[----:B------:R-:W-:Y:S01]  /*2df0*/  IMAD.WIDE.U32 R176, R154, 0x7, R176 ;  /* 0x000000079ab07825 */ /* 0x000fe200078e00b0 */
[----:B------:R-:W-:-:S03]  /*2e00*/  LEA R100, P6, R180, UR10, 0x2 ;  /* 0x0000000ab4647c11 */ /* 0x000fc6000f8c10ff */
[----:B------:R-:W-:Y:S01]  /*2e10*/  FFMA R185, R102, R15, R101 ;  /* 0x0000000f66b97223 */ /* 0x000fe20000000065 */
[----:B------:R-:W-:Y:S01]  /*2e20*/  BSSY B1, `(.L_x_47) ;  /* 0x0000008000017945 */ /* 0x000fe20003800000 */
[----:B------:R-:W-:Y:S01]  /*2e30*/  IMAD.IADD R183, R8, 0x1, R181 ;  /* 0x0000000108b77824 */ /* 0x000fe200078e02b5 */
[----:B------:R-:W-:Y:S01]  /*2e40*/  IADD3 R181, P4, R152, R176, RZ ;  /* 0x000000b098b57210 */ /* 0x000fe20007f9e0ff */
[----:B------:R-:W-:Y:S01]  /*2e50*/  IMAD.IADD R184, R16, 0x1, R177 ;  /* 0x0000000110b87824 */ /* 0x000fe200078e02b1 */
[----:B------:R0:W-:Y:S02]  /*2e60*/  @P1 STG.E desc[UR16][R172.64+0x20], R185 ;  /* 0x000020b9ac001986 */ /* 0x0001e4000c101910 */
[----:B------:R-:W-:Y:S01]  /*2e70*/  LEA.HI.X R101, R180, UR11, R183, 0x2, P6 ;  /* 0x0000000bb4657c11 */ /* 0x000fe2000b0f14b7 */
[----:B------:R-:W-:Y:S08]  /*2e80*/  @!P5 BRA `(.L_x_48) ;  /* 0x000000000004d947 */ /* 0x000ff00003800000 */
[----:B------:R0:W5:Y:S02]  /*2e90*/  LDG.E.LTC128B R19, desc[UR16][R100.64+0x20] ;  /* 0x0000201064137981 */ /* 0x000164000c1e1920 */
.L_x_48:
[----:B------:R-:W-:Y:S05]  /*2ea0*/  BSYNC B1 ;  /* 0x0000000000017941 */ /* 0x000fea0003800000 */
.L_x_47:
[----:B-----5:R-:W-:Y:S01]  /*2eb0*/  FMUL R102, R19, R14 ;  /* 0x0000000e13667220 */ /* 0x020fe20000400000 */
[----:B------:R-:W-:Y:S01]  /*2ec0*/  ISETP.GT.AND P1, PT, R11, 0x20, P2 ;  /* 0x000000200b00780c */ /* 0x000fe20001724270 */
[----:B------:R-:W-:Y:S01]  /*2ed0*/  IMAD.X R180, R184, 0x1, R23, P4 ;  /* 0x00000001b8b47824 */ /* 0x000fe200020e0617 */
[----:B------:R-:W-:Y:S01]  /*2ee0*/  BSSY B1, `(.L_x_49) ;  /* 0x0000009000017945 */ /* 0x000fe20003800000 */
[----:B------:R-:W-:Y:S01]  /*2ef0*/  FFMA R183, R103, R15, R102 ;  /* 0x0000000f67b77223 */ /* 0x000fe20000000066 */
[----:B------:R-:W-:Y:S01]  /*2f00*/  LEA R102, P4, R181, UR10, 0x2 ;  /* 0x0000000ab5667c11 */ /* 0x000fe2000f8810ff */
[----:B------:R-:W-:-:S03]  /*2f10*/  IMAD.WIDE.U32 R174, R154, 0x7, R174 ;  /* 0x000000079aae7825 */ /* 0x000fc600078e00ae */
[----:B------:R0:W-:Y:S01]  /*2f20*/  @P5 STG.E desc[UR16][R170.64+0x20], R183 ;  /* 0x000020b7aa005986 */ /* 0x0001e2000c101910 */
[----:B------:R-:W-:Y:S01]  /*2f30*/  LEA.HI.X R103, R181, UR11, R180, 0x2, P4 ;  /* 0x0000000bb5677c11 */ /* 0x000fe2000a0f14b4 */
[----:B------:R-:W-:-:S03]  /*2f40*/  IMAD.WIDE.U32 R178, R154, 0x7, R178 ;  /* 0x000000079ab27825 */ /* 0x000fc600078e00b2 */
[----:B------:R-:W-:Y:S05]  /*2f50*/  @!P1 BRA `(.L_x_50) ;  /* 0x0000000000049947 */ /* 0x000fea0003800000 */
[----:B------:R0:W5:Y:S02]  /*2f60*/  LDG.E.LTC128B R19, desc[UR16][R102.64] ;  /* 0x0000001066137981 */ /* 0x000164000c1e1920 */
.L_x_50:
[----:B------:R-:W-:Y:S05]  /*2f70*/  BSYNC B1 ;  /* 0x0000000000017941 */ /* 0x000fea0003800000 */
.L_x_49:
[----:B0-----:R-:W-:Y:S01]  /*2f80*/  IADD3 R102, P4, R18, R172, RZ ;  /* 0x000000ac12667210 */ /* 0x001fe20007f9e0ff */
[----:B-----5:R-:W-:Y:S01]  /*2f90*/  FMUL R177, R19, R14 ;  /* 0x0000000e13b17220 */ /* 0x020fe20000400000 */
[-C--:B------:R-:W-:Y:S01]  /*2fa0*/  IADD3 R180, P5, R174, R154.reuse, RZ ;  /* 0x0000009aaeb47210 */ /* 0x080fe20007fbe0ff */
[----:B------:R-:W-:Y:S01]  /*2fb0*/  BSSY B1, `(.L_x_51) ;  /* 0x0000014000017945 */ /* 0x000fe20003800000 */
[----:B------:R-:W-:Y:S01]  /*2fc0*/  IADD3 R178, P6, R178, R154, RZ ;  /* 0x0000009ab2b27210 */ /* 0x000fe20007fde0ff */
[----:B------:R-:W-:Y:S01]  /*2fd0*/  IMAD.X R103, R17, 0x1, R173, P4 ;  /* 0x0000000111677824 */ /* 0x000fe200020e06ad */
[----:B------:R-:W-:Y:S01]  /*2fe0*/  IADD3.X R181, R155, R16, R175, P5, !PT ;  /* 0x000000109bb57210 */ /* 0x000fe20002ffe4af */
[----:B------:R-:W-:Y:S01]  /*2ff0*/  FFMA R191, R104, R15, R177 ;  /* 0x0000000f68bf7223 */ /* 0x000fe200000000b1 */
[----:B------:R-:W-:Y:S02]  /*3000*/  ISETP.GT.AND P5, PT, R11, 0x21, P2 ;  /* 0x000000210b00780c */ /* 0x000fe400017a4270 */
[-C--:B------:R-:W-:Y:S01]  /*3010*/  IADD3 R182, P4, R176, R154.reuse, RZ ;  /* 0x0000009ab0b67210 */ /* 0x080fe20007f9e0ff */
[----:B------:R-:W-:Y:S01]  /*3020*/  IMAD.WIDE.U32 R176, R9, R154, R180 ;  /* 0x0000009a09b07225 */ /* 0x000fe200078e00b4 */
[----:B------:R-:W-:Y:S01]  /*3030*/  IADD3.X R179, R155, R16, R179, P6, !PT ;  /* 0x000000109bb37210 */ /* 0x000fe200037fe4b3 */
[----:B------:R0:W-:Y:S01]  /*3040*/  @P1 STG.E desc[UR16][R102.64], R191 ;  /* 0x000000bf66001986 */ /* 0x0001e2000c101910 */
[----:B------:R-:W-:Y:S01]  /*3050*/  IADD3 R104, P6, R182, R152, RZ ;  /* 0x00000098b6687210 */ /* 0x000fe20007fde0ff */
[----:B------:R-:W-:Y:S01]  /*3060*/  IMAD.X R183, R184, 0x1, R155, P4 ;  /* 0x00000001b8b77824 */ /* 0x000fe200020e069b */
[----:B------:R-:W-:Y:S01]  /*3070*/  IADD3 R184, P1, R156, R176, RZ ;  /* 0x000000b09cb87210 */ /* 0x000fe20007f3e0ff */
[----:B------:R-:W-:-:S04]  /*3080*/  IMAD.WIDE.U32 R186, R9, R154, R178 ;  /* 0x0000009a09ba7225 */ /* 0x000fc800078e00b2 */
[----:B------:R-:W-:Y:S01]  /*3090*/  IMAD.X R175, R183, 0x1, R23, P6 ;  /* 0x00000001b7af7824 */ /* 0x000fe200030e0617 */
[----:B------:R-:W-:Y:S02]  /*30a0*/  LEA R174, P6, R104, UR10, 0x2 ;  /* 0x0000000a68ae7c11 */ /* 0x000fe4000f8c10ff */
[----:B------:R-:W-:Y:S02]  /*30b0*/  IADD3 R188, P4, R156, R186, RZ ;  /* 0x000000ba9cbc7210 */ /* 0x000fe40007f9e0ff */
[----:B------:R-:W-:Y:S01]  /*30c0*/  LEA.HI.X R175, R104, UR11, R175, 0x2, P6 ;  /* 0x0000000b68af7c11 */ /* 0x000fe2000b0f14af */
[----:B0-----:R-:W-:Y:S10]  /*30d0*/  @!P5 BRA `(.L_x_52) ;  /* 0x000000000004d947 */ /* 0x001ff40003800000 */
[----:B------:R0:W5:Y:S02]  /*30e0*/  LDG.E.LTC128B R19, desc[UR16][R174.64] ;  /* 0x00000010ae137981 */ /* 0x000164000c1e1920 */
.L_x_52:
[----:B------:R-:W-:Y:S05]  /*30f0*/  BSYNC B1 ;  /* 0x0000000000017941 */ /* 0x000fea0003800000 */
.L_x_51:
[-C--:B------:R-:W-:Y:S01]  /*3100*/  IADD3.X R189, R157, R7.reuse, R187, P4, !PT ;  /* 0x000000079dbd7210 */ /* 0x080fe200027fe4bb */
[----:B-----5:R-:W-:Y:S01]  /*3110*/  FMUL R104, R19, R14 ;  /* 0x0000000e13687220 */ /* 0x020fe20000400000 */
[----:B------:R-:W-:Y:S01]  /*3120*/  IADD3 R176, P4, R18, R170, RZ ;  /* 0x000000aa12b07210 */ /* 0x000fe20007f9e0ff */
[----:B------:R-:W-:Y:S01]  /*3130*/  IMAD.WIDE.U32 R182, R154, 0x7, R182 ;  /* 0x000000079ab67825 */ /* 0x000fe200078e00b6 */
[----:B------:R-:W-:-:S03]  /*3140*/  IADD3.X R185, R157, R7, R177, P1, !PT ;  /* 0x000000079db97210 */ /* 0x000fc60000ffe4b1 */
[----:B------:R-:W-:Y:S01]  /*3150*/  FFMA R191, R105, R15, R104 ;  /* 0x0000000f69bf7223 */ /* 0x000fe20000000068 */
[----:B------:R-:W-:Y:S01]  /*3160*/  ISETP.GT.AND P1, PT, R11, 0x20, P0 ;  /* 0x000000200b00780c */ /* 0x000fe20000724270 */
[----:B------:R-:W-:Y:S01]  /*3170*/  IMAD.X R177, R17, 0x1, R171, P4 ;  /* 0x0000000111b17824 */ /* 0x000fe200020e06ab */
[----:B------:R-:W-:Y:S01]  /*3180*/  BSSY B1, `(.L_x_53) ;  /* 0x000000c000017945 */ /* 0x000fe20003800000 */
[----:B------:R-:W-:-:S03]  /*3190*/  IMAD.WIDE.U32 R184, R5, UR8, R184 ;  /* 0x0000000805b87c25 */ /* 0x000fc6000f8e00b8 */
[----:B------:R1:W-:Y:S01]  /*31a0*/  @P5 STG.E desc[UR16][R176.64], R191 ;  /* 0x000000bfb0005986 */ /* 0x0003e2000c101910 */
[----:B------:R-:W-:Y:S01]  /*31b0*/  IMAD.WIDE.U32 R186, R5, UR8, R188 ;  /* 0x0000000805ba7c25 */ /* 0x000fe2000f8e00bc */
[----:B0-----:R-:W-:-:S03]  /*31c0*/  LEA R174, P6, R184, UR10, 0x2 ;  /* 0x0000000ab8ae7c11 */ /* 0x001fc6000f8c10ff */
[----:B------:R-:W-:Y:S01]  /*31d0*/  IMAD.IADD R105, R8, 0x1, R185 ;  /* 0x0000000108697824 */ /* 0x000fe200078e02b9 */
[----:B------:R-:W-:Y:S01]  /*31e0*/  LEA R104, P4, R186, UR10, 0x2 ;  /* 0x0000000aba687c11 */ /* 0x000fe2000f8810ff */
[----:B------:R-:W-:Y:S02]  /*31f0*/  IMAD.IADD R189, R8, 0x1, R187 ;  /* 0x0000000108bd7824 */ /* 0x000fe400078e02bb */
[----:B------:R-:W-:Y:S01]  /*3200*/  IMAD.IADD R188, R16, 0x1, R183 ;  /* 0x0000000110bc7824 */ /* 0x000fe200078e02b7 */
[----:B------:R-:W-:Y:S01]  /*3210*/  LEA.HI.X R175, R184, UR11, R105, 0x2, P6 ;  /* 0x0000000bb8af7c11 */ /* 0x000fe2000b0f1469 */
[----:B------:R-:W-:Y:S08]  /*3220*/  @!P1 BRA `(.L_x_54) ;  /* 0x0000000000049947 */ /* 0x000ff00003800000 */
[----:B------:R0:W5:Y:S02]  /*3230*/  LDG.E.LTC128B R19, desc[UR16][R174.64+0x20] ;  /* 0x00002010ae137981 */ /* 0x000164000c1e1920 */
.L_x_54:
[----:B------:R-:W-:Y:S05]  /*3240*/  BSYNC B1 ;  /* 0x0000000000017941 */ /* 0x000fea0003800000 */
.L_x_53:
        /* <DEDUP_REMOVED lines=8> */
[----:B------:R-:W-:Y:S01]  /*32d0*/  IMAD.X R106, R188, 0x1, R23, P6 ;  /* 0x00000001bc6a7824 */ /* 0x000fe200030e0617 */
[----:B------:R-:W-:-:S04]  /*32e0*/  LEA R184, P6, R185, UR10, 0x2 ;  /* 0x0000000ab9b87c11 */ /* 0x000fc8000f8c10ff */
[----:B------:R-:W-:Y:S01]  /*32f0*/  LEA.HI.X R185, R185, UR11, R106, 0x2, P6 ;  /* 0x0000000bb9b97c11 */ /* 0x000fe2000b0f146a */
[----:B------:R-:W-:Y:S08]  /*3300*/  @!P4 BRA `(.L_x_56) ;  /* 0x000000000004c947 */ /* 0x000ff00003800000 */
[----:B------:R0:W5:Y:S02]  /*3310*/  LDG.E.LTC128B R19, desc[UR16][R104.64+0x20] ;  /* 0x0000201068137981 */ /* 0x000164000c1e1920 */
.L_x_56:
[----:B------:R-:W-:Y:S05]  /*3320*/  BSYNC B1 ;  /* 0x0000000000017941 */ /* 0x000fea0003800000 */
.L_x_55:
[----:B-----5:R-:W-:Y:S01]  /*3330*/  FMUL R106, R19, R14 ;  /* 0x0000000e136a7220 */ /* 0x020fe20000400000 */
[----:B------:R-:W-:Y:S01]  /*3340*/  IMAD.X R183, R188, 0x1, R155, P5 ;  /* 0x00000001bcb77824 */ /* 0x000fe200028e069b */
[----:B------:R-:W-:Y:S01]  /*3350*/  ISETP.GT.AND P5, PT, R11, 0x28, P2 ;  /* 0x000000280b00780c */ /* 0x000fe200017a4270 */
[----:B------:R-:W-:-:S04]  /*3360*/  IMAD.WIDE.U32 R180, R154, 0x7, R180 ;  /* 0x000000079ab47825 */ /* 0x000fc800078e00b4 */
[----:B------:R-:W-:Y:S01]  /*3370*/  FFMA R189, R107, R15, R106 ;  /* 0x0000000f6bbd7223 */ /* 0x000fe2000000006a */
[----:B------:R-:W-:Y:S01]  /*3380*/  IADD3 R188, P6, R182, R152, RZ ;  /* 0x00000098b6bc7210 */ /* 0x000fe20007fde0ff */
[----:B------:R-:W-:Y:S01]  /*3390*/  BSSY B1, `(.L_x_57) ;  /* 0x0000009000017945 */ /* 0x000fe20003800000 */
[----:B------:R-:W-:Y:S02]  /*33a0*/  IADD3 R186, P1, R180, R154, RZ ;  /* 0x0000009ab4ba7210 */ /* 0x000fe40007f3e0ff */
[----:B------:R1:W-:Y:S01]  /*33b0*/  @P4 STG.E desc[UR16][R176.64+0x20], R189 ;  /* 0x000020bdb0004986 */ /* 0x0003e2000c101910 */
[----:B------:R-:W-:Y:S01]  /*33c0*/  IMAD.X R107, R183, 0x1, R23, P6 ;  /* 0x00000001b76b7824 */ /* 0x000fe200030e0617 */
[C---:B------:R-:W-:Y:S02]  /*33d0*/  LEA R180, P6, R188.reuse, UR10, 0x2 ;  /* 0x0000000abcb47c11 */ /* 0x040fe4000f8c10ff */
[----:B0-----:R-:W-:Y:S02]  /*33e0*/  IADD3.X R187, R155, R16, R181, P1, !PT ;  /* 0x000000109bbb7210 */ /* 0x001fe40000ffe4b5 */
[----:B------:R-:W-:Y:S01]  /*33f0*/  LEA.HI.X R181, R188, UR11, R107, 0x2, P6 ;  /* 0x0000000bbcb57c11 */ /* 0x000fe2000b0f146b */
[----:B------:R-:W-:Y:S08]  /*3400*/  @!P5 BRA `(.L_x_58) ;  /* 0x000000000004d947 */ /* 0x000ff00003800000 */
[----:B------:R0:W5:Y:S02]  /*3410*/  LDG.E.LTC128B R19, desc[UR16][R184.64] ;  /* 0x00000010b8137981 */ /* 0x000164000c1e1920 */
.L_x_58:
[----:B------:R-:W-:Y:S05]  /*3420*/  BSYNC B1 ;  /* 0x0000000000017941 */ /* 0x000fea0003800000 */
.L_x_57:
[----:B------:R-:W-:Y:S01]  /*3430*/  IADD3 R106, P4, R18, R102, RZ ;  /* 0x00000066126a7210 */ /* 0x000fe20007f9e0ff */
[----:B0----5:R-:W-:Y:S01]  /*3440*/  FMUL R185, R19, R14 ;  /* 0x0000000e13b97220 */ /* 0x021fe20000400000 */
[----:B------:R-:W-:Y:S01]  /*3450*/  ISETP.GT.AND P1, PT, R11, 0x29, P2 ;  /* 0x000000290b00780c */ /* 0x000fe20001724270 */
[----:B-1----:R-:W-:Y:S01]  /*3460*/  IMAD.WIDE.U32 R190, R154, 0x7, R178 ;  /* 0x000000079abe7825 */ /* 0x002fe200078e00b2 */
[----:B------:R-:W-:Y:S03]  /*3470*/  BSSY B1, `(.L_x_59) ;  /* 0x000000a000017945 */ /* 0x000fe60003800000 */
[----:B------:R-:W-:Y:S01]  /*3480*/  FFMA R193, R108, R15, R185 ;  /* 0x0000000f6cc17223 */ /* 0x000fe200000000b9 */
[----:B------:R-:W-:Y:S01]  /*3490*/  IMAD.X R107, R17, 0x1, R103, P4 ;  /* 0x00000001116b7824 */ /* 0x000fe200020e0667 */
[-C--:B------:R-:W-:Y:S01]  /*34a0*/  IADD3 R184, P6, R190, R154.reuse, RZ ;  /* 0x0000009abeb87210 */ /* 0x080fe20007fde0ff */
[----:B------:R-:W-:-:S03]  /*34b0*/  IMAD.WIDE.U32 R178, R9, R154, R186 ;  /* 0x0000009a09b27225 */ /* 0x000fc600078e00ba */
[----:B------:R0:W-:Y:S01]  /*34c0*/  @P5 STG.E desc[UR16][R106.64], R193 ;  /* 0x000000c16a005986 */ /* 0x0001e2000c101910 */
[----:B------:R-:W-:-:S04]  /*34d0*/  IADD3 R188, P4, R156, R178, RZ ;  /* 0x000000b29cbc7210 */ /* 0x000fc80007f9e0ff */
[----:B------:R-:W-:Y:S01]  /*34e0*/  IADD3.X R189, R157, R7, R179, P4, !PT ;  /* 0x000000079dbd7210 */ /* 0x000fe200027fe4b3 */
[----:B------:R-:W-:Y:S08]  /*34f0*/  @!P1 BRA `(.L_x_60) ;  /* 0x0000000000049947 */ /* 0x000ff00003800000 */
[----:B------:R1:W5:Y:S02]  /*3500*/  LDG.E.LTC128B R19, desc[UR16][R180.64] ;  /* 0x00000010b4137981 */ /* 0x000364000c1e1920 */
.L_x_60:
[----:B------:R-:W-:Y:S05]  /*3510*/  BSYNC B1 ;  /* 0x0000000000017941 */ /* 0x000fea0003800000 */
.L_x_59:
[----:B------:R-:W-:Y:S01]  /*3520*/  IADD3.X R185, R155, R16, R191, P6, !PT ;  /* 0x000000109bb97210 */ /* 0x000fe200037fe4bf */
[----:B-----5:R-:W-:Y:S01]  /*3530*/  FMUL R108, R19, R14 ;  /* 0x0000000e136c7220 */ /* 0x020fe20000400000 */
[----:B-1----:R-:W-:Y:S01]  /*3540*/  IADD3 R180, P6, R18, R176, RZ ;  /* 0x000000b012b47210 */ /* 0x002fe20007fde0ff */
[----:B------:R-:W-:Y:S01]  /*3550*/  IMAD.WIDE.U32 R188, R5, UR8, R188 ;  /* 0x0000000805bc7c25 */ /* 0x000fe2000f8e00bc */
[----:B------:R-:W-:-:S03]  /*3560*/  ISETP.GT.AND P4, PT, R11, 0x28, P0 ;  /* 0x000000280b00780c */ /* 0x000fc60000784270 */
[----:B------:R-:W-:Y:S01]  /*3570*/  FFMA R191, R109, R15, R108 ;  /* 0x0000000f6dbf7223 */ /* 0x000fe2000000006c */
[----:B------:R-:W-:Y:S01]  /*3580*/  BSSY B1, `(.L_x_61) ;  /* 0x000000a000017945 */ /* 0x000fe20003800000 */
[----:B------:R-:W-:Y:S01]  /*3590*/  IMAD.X R181, R17, 0x1, R177, P6 ;  /* 0x0000000111b57824 */ /* 0x000fe200030e06b1 */
[----:B------:R-:W-:Y:S01]  /*35a0*/  LEA R178, P5, R188, UR10, 0x2 ;  /* 0x0000000abcb27c11 */ /* 0x000fe2000f8a10ff */
[----:B------:R-:W-:-:S03]  /*35b0*/  IMAD.WIDE.U32 R108, R9, R154, R184 ;  /* 0x0000009a096c7225 */ /* 0x000fc600078e00b8 */
[----:B------:R1:W-:Y:S01]  /*35c0*/  @P1 STG.E desc[UR16][R180.64], R191 ;  /* 0x000000bfb4001986 */ /* 0x0003e2000c101910 */
[----:B------:R-:W-:Y:S01]  /*35d0*/  IMAD.IADD R179, R8, 0x1, R189 ;  /* 0x0000000108b37824 */ /* 0x000fe200078e02bd */
[----:B------:R-:W-:-:S04]  /*35e0*/  IADD3 R190, P6, R156, R108, RZ ;  /* 0x0000006c9cbe7210 */ /* 0x000fc80007fde0ff */
[----:B------:R-:W-:Y:S01]  /*35f0*/  LEA.HI.X R179, R188, UR11, R179, 0x2, P5 ;  /* 0x0000000bbcb37c11 */ /* 0x000fe2000a8f14b3 */
[----:B------:R-:W-:Y:S08]  /*3600*/  @!P4 BRA `(.L_x_62) ;  /* 0x000000000004c947 */ /* 0x000ff00003800000 */
[----:B------:R0:W5:Y:S02]  /*3610*/  LDG.E.LTC128B R19, desc[UR16][R178.64+0x20] ;  /* 0x00002010b2137981 */ /* 0x000164000c1e1920 */
.L_x_62:
[----:B------:R-:W-:Y:S05]  /*3620*/  BSYNC B1 ;  /* 0x0000000000017941 */ /* 0x000fea0003800000 */
.L_x_61:
[----:B------:R-:W-:Y:S01]  /*3630*/  ISETP.GT.AND P1, PT, R11, 0x29, P0 ;  /* 0x000000290b00780c */ /* 0x000fe20000724270 */
[----:B-----5:R-:W-:Y:S01]  /*3640*/  FMUL R189, R19, R14 ;  /* 0x0000000e13bd7220 */ /* 0x020fe20000400000 */
[----:B-1----:R-:W-:Y:S01]  /*3650*/  IADD3.X R191, R157, R7, R109, P6, !PT ;  /* 0x000000079dbf7210 */ /* 0x002fe200037fe46d */
[----:B0-----:R-:W-:Y:S01]  /*3660*/  IMAD.WIDE.U32 R192, R154, 0x7, R182 ;  /* 0x000000079ac07825 */ /* 0x001fe200078e00b6 */
[----:B------:R-:W-:Y:S03]  /*3670*/  BSSY B1, `(.L_x_63) ;  /* 0x000000d000017945 */ /* 0x000fe60003800000 */
[----:B------:R-:W-:Y:S01]  /*3680*/  FFMA R195, R110, R15, R189 ;  /* 0x0000000f6ec37223 */ /* 0x000fe200000000bd */
[----:B------:R-:W-:Y:S01]  /*3690*/  IMAD.WIDE.U32 R188, R5, UR8, R190 ;  /* 0x0000000805bc7c25 */ /* 0x000fe2000f8e00be */
[----:B------:R-:W-:-:S03]  /*36a0*/  IADD3 R183, P5, R152, R192, RZ ;  /* 0x000000c098b77210 */ /* 0x000fc60007fbe0ff */
[----:B------:R0:W-:Y:S01]  /*36b0*/  @P4 STG.E desc[UR16][R106.64+0x20], R195 ;  /* 0x000020c36a004986 */ /* 0x0001e2000c101910 */
[----:B------:R-:W-:Y:S01]  /*36c0*/  IMAD.WIDE.U32 R190, R154, 0x7, R186 ;  /* 0x000000079abe7825 */ /* 0x000fe200078e00ba */
[----:B------:R-:W-:-:S03]  /*36d0*/  LEA R108, P4, R188, UR10, 0x2 ;  /* 0x0000000abc6c7c11 */ /* 0x000fc6000f8810ff */
[----:B------:R-:W-:Y:S01]  /*36e0*/  IMAD.IADD R109, R8, 0x1, R189 ;  /* 0x00000001086d7824 */ /* 0x000fe200078e02bd */
[----:B------:R-:W-:Y:S01]  /*36f0*/  IADD3 R186, P6, R190, R154, RZ ;  /* 0x0000009abeba7210 */ /* 0x000fe20007fde0ff */
[----:B------:R-:W-:-:S03]  /*3700*/  IMAD.IADD R189, R16, 0x1, R193 ;  /* 0x0000000110bd7824 */ /* 0x000fc600078e02c1 */
[----:B------:R-:W-:Y:S01]  /*3710*/  LEA.HI.X R109, R188, UR11, R109, 0x2, P4 ;  /* 0x0000000bbc6d7c11 */ /* 0x000fe2000a0f146d */
[----:B------:R-:W-:Y:S08]  /*3720*/  @!P1 BRA `(.L_x_64) ;  /* 0x0000000000049947 */ /* 0x000ff00003800000 */
[----:B------:R1:W5:Y:S02]  /*3730*/  LDG.E.LTC128B R19, desc[UR16][R108.64+0x20] ;  /* 0x000020106c137981 */ /* 0x000364000c1e1920 */
.L_x_64:
[----:B------:R-:W-:Y:S05]  /*3740*/  BSYNC B1 ;  /* 0x0000000000017941 */ /* 0x000fea0003800000 */
.L_x_63:
[----:B-----5:R-:W-:Y:S01]  /*3750*/  FMUL R110, R19, R14 ;  /* 0x0000000e136e7220 */ /* 0x020fe20000400000 */
[----:B------:R-:W-:Y:S01]  /*3760*/  IADD3.X R187, R155, R16, R191, P6, !PT ;  /* 0x000000109bbb7210 */ /* 0x000fe200037fe4bf */
[----:B------:R-:W-:Y:S01]  /*3770*/  IMAD.X R190, R189, 0x1, R23, P5 ;  /* 0x00000001bdbe7824 */ /* 0x000fe200028e0617 */
[----:B------:R-:W-:Y:S01]  /*3780*/  LEA R182, P5, R183, UR10, 0x2 ;  /* 0x0000000ab7b67c11 */ /* 0x000fe2000f8a10ff */
[----:B------:R-:W-:Y:S01]  /*3790*/  FFMA R191, R111, R15, R110 ;  /* 0x0000000f6fbf7223 */ /* 0x000fe2000000006e */
[-C--:B------:R-:W-:Y:S01]  /*37a0*/  IADD3 R188, P4, R192, R154.reuse, RZ ;  /* 0x0000009ac0bc7210 */ /* 0x080fe20007f9e0ff */
[----:B------:R-:W-:Y:S01]  /*37b0*/  IMAD.WIDE.U32 R110, R9, R154, R186 ;  /* 0x0000009a096e7225 */ /* 0x000fe200078e00ba */
[----:B------:R-:W-:Y:S01]  /*37c0*/  BSSY B1, `(.L_x_65) ;  /* 0x000000b000017945 */ /* 0x000fe20003800000 */
[----:B------:R-:W-:Y:S01]  /*37d0*/  LEA.HI.X R183, R183, UR11, R190, 0x2, P5 ;  /* 0x0000000bb7b77c11 */ /* 0x000fe2000a8f14be */
[----:B------:R0:W-:Y:S01]  /*37e0*/  @P1 STG.E desc[UR16][R180.64+0x20], R191 ;  /* 0x000020bfb4001986 */ /* 0x0001e2000c101910 */
[----:B------:R-:W-:Y:S01]  /*37f0*/  ISETP.GT.AND P1, PT, R11, 0x30, P2 ;  /* 0x000000300b00780c */ /* 0x000fe20001724270 */
[----:B------:R-:W-:Y:S01]  /*3800*/  IMAD.WIDE.U32 R184, R154, 0x7, R184 ;  /* 0x000000079ab87825 */ /* 0x000fe200078e00b8 */
[----:B------:R-:W-:-:S02]  /*3810*/  IADD3 R110, P6, R156, R110, RZ ;  /* 0x0000006e9c6e7210 */ /* 0x000fc40007fde0ff */
[----:B------:R-:W-:Y:S01]  /*3820*/  IADD3 R193, P5, R188, R152, RZ ;  /* 0x00000098bcc17210 */ /* 0x000fe20007fbe0ff */
[----:B------:R-:W-:Y:S01]  /*3830*/  IMAD.X R189, R189, 0x1, R155, P4 ;  /* 0x00000001bdbd7824 */ /* 0x000fe200020e069b */
[----:B------:R-:W-:-:S07]  /*3840*/  IADD3.X R111, R157, R7, R111, P6, !PT ;  /* 0x000000079d6f7210 */ /* 0x000fce00037fe46f */
[----:B0-----:R-:W-:Y:S05]  /*3850*/  @!P1 BRA `(.L_x_66) ;  /* 0x0000000000049947 */ /* 0x001fea0003800000 */
[----:B------:R0:W5:Y:S02]  /*3860*/  LDG.E.LTC128B R19, desc[UR16][R182.64] ;  /* 0x00000010b6137981 */ /* 0x000164000c1e1920 */
.L_x_66:
[----:B------:R-:W-:Y:S05]  /*3870*/  BSYNC B1 ;  /* 0x0000000000017941 */ /* 0x000fea0003800000 */
.L_x_65:
[----:B------:R-:W-:Y:S01]  /*3880*/  IADD3 R190, P4, R184, R154, RZ ;  /* 0x0000009ab8be7210 */ /* 0x000fe20007f9e0ff */
[----:B0-----:R-:W-:Y:S01]  /*3890*/  IMAD.X R182, R189, 0x1, R23, P5 ;  /* 0x00000001bdb67824 */ /* 0x001fe200028e0617 */
[----:B------:R-:W-:Y:S01]  /*38a0*/  IADD3 R184, P5, R18, R106, RZ ;  /* 0x0000006a12b87210 */ /* 0x000fe20007fbe0ff */
[----:B-----5:R-:W-:Y:S01]  /*38b0*/  FMUL R183, R19, R14 ;  /* 0x0000000e13b77220 */ /* 0x020fe20000400000 */
[----:B------:R-:W-:Y:S01]  /*38c0*/  IADD3.X R191, R155, R16, R185, P4, !PT ;  /* 0x000000109bbf7210 */ /* 0x000fe200027fe4b9 */
[----:B------:R-:W-:Y:S01]  /*38d0*/  BSSY B1, `(.L_x_67) ;  /* 0x000000c000017945 */ /* 0x000fe20003800000 */
[----:B------:R-:W-:Y:S01]  /*38e0*/  ISETP.GT.AND P4, PT, R11, 0x31, P2 ;  /* 0x000000310b00780c */ /* 0x000fe20001784270 */
[----:B------:R-:W-:Y:S02]  /*38f0*/  IMAD.X R185, R17, 0x1, R107, P5 ;  /* 0x0000000111b97824 */ /* 0x000fe400028e066b */
[----:B------:R-:W-:Y:S01]  /*3900*/  FFMA R183, R112, R15, R183 ;  /* 0x0000000f70b77223 */ /* 0x000fe200000000b7 */
[----:B------:R-:W-:Y:S01]  /*3910*/  LEA R192, P6, R193, UR10, 0x2 ;  /* 0x0000000ac1c07c11 */ /* 0x000fe2000f8c10ff */
[----:B------:R-:W-:-:S03]  /*3920*/  IMAD.WIDE.U32 R196, R9, R154, R190 ;  /* 0x0000009a09c47225 */ /* 0x000fc600078e00be */
[----:B------:R0:W-:Y:S01]  /*3930*/  @P1 STG.E desc[UR16][R184.64], R183 ;  /* 0x000000b7b8001986 */ /* 0x0001e2000c101910 */
[----:B------:R-:W-:Y:S01]  /*3940*/  LEA.HI.X R193, R193, UR11, R182, 0x2, P6 ;  /* 0x0000000bc1c17c11 */ /* 0x000fe2000b0f14b6 */
[----:B------:R-:W-:Y:S01]  /*3950*/  IMAD.WIDE.U32 R194, R5, UR8, R110 ;  /* 0x0000000805c27c25 */ /* 0x000fe2000f8e006e */
[----:B------:R-:W-:Y:S02]  /*3960*/  IADD3 R182, P5, R18, R180, RZ ;  /* 0x000000b412b67210 */ /* 0x000fe40007fbe0ff */
[----:B------:R-:W-:Y:S11]  /*3970*/  @!P4 BRA `(.L_x_68) ;  /* 0x000000000004c947 */ /* 0x000ff60003800000 */
[----:B------:R0:W5:Y:S02]  /*3980*/  LDG.E.LTC128B R19, desc[UR16][R192.64] ;  /* 0x00000010c0137981 */ /* 0x000164000c1e1920 */
.L_x_68:
[----:B------:R-:W-:Y:S05]  /*3990*/  BSYNC B1 ;  /* 0x0000000000017941 */ /* 0x000fea0003800000 */
.L_x_67:
        /* <DEDUP_REMOVED lines=14> */
.L_x_70:
[----:B------:R-:W-:Y:S05]  /*3a80*/  BSYNC B1 ;  /* 0x0000000000017941 */ /* 0x000fea0003800000 */
.L_x_69:
        /* <DEDUP_REMOVED lines=13> */
.L_x_72:
[----:B------:R-:W-:Y:S05]  /*3b60*/  BSYNC B1 ;  /* 0x0000000000017941 */ /* 0x000fea0003800000 */
.L_x_71:
        /* <DEDUP_REMOVED lines=12> */
.L_x_74:
[----:B------:R-:W-:Y:S05]  /*3c30*/  BSYNC B1 ;  /* 0x0000000000017941 */ /* 0x000fea0003800000 */
.L_x_73:
        /* <DEDUP_REMOVED lines=23> */
.L_x_76:
[----:B------:R-:W-:Y:S05]  /*3db0*/  BSYNC B1 ;  /* 0x0000000000017941 */ /* 0x000fea0003800000 */
.L_x_75:
        /* <DEDUP_REMOVED lines=12> */
[----:B------:R-:W-:-:S03]  /*3e80*/  LEA R186, P6, R196, UR10, 0x2 ;  /* 0x0000000ac4ba7c11 */ /* 0x000fc6000f8c10ff */
[----:B------:R-:W-:Y:S01]  /*3e90*/  IMAD.IADD R117, R8, 0x1, R197 ;  /* 0x0000000108757824 */ /* 0x000fe200078e02c5 */
[----:B------:R-:W-:Y:S01]  /*3ea0*/  LEA R116, P4, R198, UR10, 0x2 ;  /* 0x0000000ac6747c11 */ /* 0x000fe2000f8810ff */
[----:B0-----:R-:W-:Y:S02]  /*3eb0*/  IMAD.IADD R201, R8, 0x1, R199 ;  /* 0x0000000108c97824 */ /* 0x001fe400078e02c7 */
[----:B------:R-:W-:Y:S01]  /*3ec0*/  IMAD.IADD R200, R16, 0x1, R195 ;  /* 0x0000000110c87824 */ /* 0x000fe200078e02c3 */
[----:B------:R-:W-:Y:S01]  /*3ed0*/  LEA.HI.X R187, R196, UR11, R117, 0x2, P6 ;  /* 0x0000000bc4bb7c11 */ /* 0x000fe2000b0f1475 */
[----:B------:R-:W-:Y:S08]  /*3ee0*/  @!P1 BRA `(.L_x_78) ;  /* 0x0000000000049947 */ /* 0x000ff00003800000 */
[----:B------:R0:W5:Y:S02]  /*3ef0*/  LDG.E.LTC128B R19, desc[UR16][R186.64+0x20] ;  /* 0x00002010ba137981 */ /* 0x000164000c1e1920 */
.L_x_78:
[----:B------:R-:W-:Y:S05]  /*3f00*/  BSYNC B1 ;  /* 0x0000000000017941 */ /* 0x000fea0003800000 */
.L_x_77:
        /* <DEDUP_REMOVED lines=13> */
.L_x_80:
[----:B------:R-:W-:Y:S05]  /*3fe0*/  BSYNC B1 ;  /* 0x0000000000017941 */ /* 0x000fea0003800000 */
.L_x_79:
        /* <DEDUP_REMOVED lines=15> */
.L_x_82:
[----:B------:R-:W-:Y:S05]  /*40e0*/  BSYNC B1 ;  /* 0x0000000000017941 */ /* 0x000fea0003800000 */
.L_x_81:
[----:B------:R-:W-:Y:S01]  /*40f0*/  IADD3 R118, P4, R18, R114, RZ ;  /* 0x0000007212767210 */ /* 0x000fe20007f9e0ff */
[----:B0----5:R-:W-:Y:S01]  /*4100*/  FMUL R195, R19, R14 ;  /* 0x0000000e13c37220 */ /* 0x021fe20000400000 */
[----:B------:R-:W-:Y:S01]  /*4110*/  ISETP.GT.AND P1, PT, R11, 0x41, P2 ;  /* 0x000000410b00780c */ /* 0x000fe20001724270 */
[----:B-1----:R-:W-:Y:S01]  /*4120*/  IMAD.WIDE.U32 R200, R9, R154, R198 ;  /* 0x0000009a09c87225 */ /* 0x002fe200078e00c6 */
[----:B------:R-:W-:Y:S03]  /*4130*/  BSSY B1, `(.L_x_83) ;  /* 0x000000a000017945 */ /* 0x000fe60003800000 */
[----:B------:R-:W-:Y:S01]  /*4140*/  FFMA R205, R120, R15, R195 ;  /* 0x0000000f78cd7223 */ /* 0x000fe200000000c3 */
[----:B------:R-:W-:Y:S01]  /*4150*/  IMAD.X R119, R17, 0x1, R115, P4 ;  /* 0x0000000111777824 */ /* 0x000fe200020e0673 */
[----:B------:R-:W-:Y:S01]  /*4160*/  IADD3 R202, P4, R156, R200, RZ ;  /* 0x000000c89cca7210 */ /* 0x000fe20007f9e0ff */
[----:B------:R-:W-:-:S03]  /*4170*/  IMAD.WIDE.U32 R190, R154, 0x7, R190 ;  /* 0x000000079abe7825 */ /* 0x000fc600078e00be */
[----:B------:R0:W-:Y:S01]  /*4180*/  @P5 STG.E desc[UR16][R118.64], R205 ;  /* 0x000000cd76005986 */ /* 0x0001e2000c101910 */
[----:B------:R-:W-:Y:S02]  /*4190*/  IADD3.X R203, R157, R7, R201, P4, !PT ;  /* 0x000000079dcb7210 */ /* 0x000fe400027fe4c9 */
[----:B------:R-:W-:Y:S01]  /*41a0*/  IADD3 R194, P6, R190, R154, RZ ;  /* 0x0000009abec27210 */ /* 0x000fe20007fde0ff */
[----:B------:R-:W-:-:S12]  /*41b0*/  @!P1 BRA `(.L_x_84) ;  /* 0x0000000000049947 */ /* 0x000fd80003800000 */
[----:B------:R1:W5:Y:S02]  /*41c0*/  LDG.E.LTC128B R19, desc[UR16][R192.64] ;  /* 0x00000010c0137981 */ /* 0x000364000c1e1920 */
.L_x_84:
[----:B------:R-:W-:Y:S05]  /*41d0*/  BSYNC B1 ;  /* 0x0000000000017941 */ /* 0x000fea0003800000 */
.L_x_83:
        /* <DEDUP_REMOVED lines=16> */
.L_x_86:
[----:B------:R-:W-:Y:S05]  /*42e0*/  BSYNC B1 ;  /* 0x0000000000017941 */ /* 0x000fea0003800000 */
.L_x_85:
[----:B------:R-:W-:Y:S01]  /*42f0*/  ISETP.GT.AND P1, PT, R11, 0x41, P0 ;  /* 0x000000410b00780c */ /* 0x000fe20000724270 */
[----:B-----5:R-:W-:Y:S01]  /*4300*/  FMUL R203, R19, R14 ;  /* 0x0000000e13cb7220 */ /* 0x020fe20000400000 */
[----:B-1----:R-:W-:Y:S01]  /*4310*/  IADD3.X R201, R157, R7, R121, P6, !PT ;  /* 0x000000079dc97210 */ /* 0x002fe200037fe479 */
[----:B------:R-:W-:Y:S01]  /*4320*/  IMAD.WIDE.U32 R198, R154, 0x7, R198 ;  /* 0x000000079ac67825 */ /* 0x000fe200078e00c6 */
[----:B------:R-:W-:Y:S03]  /*4330*/  BSSY B1, `(.L_x_87) ;  /* 0x000000d000017945 */ /* 0x000fe60003800000 */
[----:B0-----:R-:W-:Y:S01]  /*4340*/  FFMA R205, R122, R15, R203 ;  /* 0x0000000f7acd7223 */ /* 0x001fe200000000cb */
        /* <DEDUP_REMOVED lines=11> */
.L_x_88:
[----:B------:R-:W-:Y:S05]  /*4400*/  BSYNC B1 ;  /* 0x0000000000017941 */ /* 0x000fea0003800000 */
.L_x_87:
        /* <DEDUP_REMOVED lines=18> */
.L_x_90:
[----:B------:R-:W-:Y:S05]  /*4530*/  BSYNC B1 ;  /* 0x0000000000017941 */ /* 0x000fea0003800000 */
.L_x_89:
[----:B------:R-:W-:Y:S01]  /*4540*/  IMAD.X R207, R201, 0x1, R23, P5 ;  /* 0x00000001c9cf7824 */ /* 0x000fe200028e0617 */
[----:B0-----:R-:W-:Y:S01]  /*4550*/  IADD3 R198, P4, R194, R154, RZ ;  /* 0x0000009ac2c67210 */ /* 0x001fe20007f9e0ff */
[----:B-----5:R-:W-:Y:S01]  /*4560*/  FMUL R205, R19, R14 ;  /* 0x0000000e13cd7220 */ /* 0x020fe20000400000 */
[----:B------:R-:W-:Y:S01]  /*4570*/  IADD3 R196, P5, R18, R118, RZ ;  /* 0x0000007612c47210 */ /* 0x000fe20007fbe0ff */
[----:B------:R-:W-:Y:S01]  /*4580*/  BSSY B1, `(.L_x_91) ;  /* 0x000000d000017945 */ /* 0x000fe20003800000 */
[----:B------:R-:W-:Y:S01]  /*4590*/  IADD3.X R199, R155, R16, R195, P4, !PT ;  /* 0x000000109bc77210 */ /* 0x000fe200027fe4c3 */
[----:B------:R-:W-:Y:S01]  /*45a0*/  FFMA R195, R124, R15, R205 ;  /* 0x0000000f7cc37223 */ /* 0x000fe200000000cd */
[----:B------:R-:W-:Y:S01]  /*45b0*/  ISETP.GT.AND P4, PT, R11, 0x49, P2 ;  /* 0x000000490b00780c */ /* 0x000fe20001784270 */
[----:B------:R-:W-:Y:S01]  /*45c0*/  IMAD.X R197, R17, 0x1, R119, P5 ;  /* 0x0000000111c57824 */ /* 0x000fe200028e0677 */
[----:B------:R-:W-:Y:S01]  /*45d0*/  LEA R206, P6, R204, UR10, 0x2 ;  /* 0x0000000accce7c11 */ /* 0x000fe2000f8c10ff */
[----:B------:R-:W-:Y:S01]  /*45e0*/  IMAD.WIDE.U32 R208, R9, R154, R198 ;  /* 0x0000009a09d07225 */ /* 0x000fe200078e00c6 */
[----:B------:R-:W-:-:S02]  /*45f0*/  IADD3 R194, P5, R18, R192, RZ ;  /* 0x000000c012c27210 */ /* 0x000fc40007fbe0ff */
[----:B------:R0:W-:Y:S01]  /*4600*/  @P1 STG.E desc[UR16][R196.64], R195 ;  /* 0x000000c3c4001986 */ /* 0x0001e2000c101910 */
[----:B------:R-:W-:Y:S01]  /*4610*/  LEA.HI.X R207, R204, UR11, R207, 0x2, P6 ;  /* 0x0000000bcccf7c11 */ /* 0x000fe2000b0f14cf */
[----:B------:R-:W-:-:S05]  /*4620*/  IMAD.WIDE.U32 R204, R5, UR8, R122 ;  /* 0x0000000805cc7c25 */ /* 0x000fca000f8e007a */
[----:B------:R-:W-:Y:S05]  /*4630*/  @!P4 BRA `(.L_x_92) ;  /* 0x000000000004c947 */ /* 0x000fea0003800000 */
[----:B------:R0:W5:Y:S02]  /*4640*/  LDG.E.LTC128B R19, desc[UR16][R206.64] ;  /* 0x00000010ce137981 */ /* 0x000164000c1e1920 */
.L_x_92:
[----:B------:R-:W-:Y:S05]  /*4650*/  BSYNC B1 ;  /* 0x0000000000017941 */ /* 0x000fea0003800000 */
.L_x_91:
[----:B0----5:R-:W-:Y:S01]  /*4660*/  FMUL R206, R19, R14 ;  /* 0x0000000e13ce7220 */ /* 0x021fe20000400000 */
[----:B------:R-:W-:Y:S01]  /*4670*/  IMAD.X R195, R17, 0x1, R193, P5 ;  /* 0x0000000111c37824 */ /* 0x000fe200028e06c1 */
        /* <DEDUP_REMOVED lines=9> */
[----:B------:R-:W-:-:S04]  /*4710*/  IMAD.WIDE.U32 R204, R154, 0x7, R202 ;  /* 0x000000079acc7825 */ /* 0x000fc800078e00ca */
[----:B------:R-:W-:-:S06]  /*4720*/  IMAD.WIDE.U32 R202, R5, UR8, R124 ;  /* 0x0000000805ca7c25 */ /* 0x000fcc000f8e007c */
[----:B0-----:R-:W-:Y:S05]  /*4730*/  @!P1 BRA `(.L_x_94) ;  /* 0x0000000000049947 */ /* 0x001fea0003800000 */
[----:B------:R0:W5:Y:S02]  /*4740*/  LDG.E.LTC128B R19, desc[UR16][R122.64+0x20] ;  /* 0x000020107a137981 */ /* 0x000164000c1e1920 */
.L_x_94:
[----:B------:R-:W-:Y:S05]  /*4750*/  BSYNC B1 ;  /* 0x0000000000017941 */ /* 0x000fea0003800000 */
.L_x_93:
[----:B-----5:R-:W-:Y:S01]  /*4760*/  FMUL R125, R19, R14 ;  /* 0x0000000e137d7220 */ /* 0x020fe20000400000 */
[----:B------:R-:W-:Y:S01]  /*4770*/  IADD3 R206, P4, R204, R154, RZ ;  /* 0x0000009accce7210 */ /* 0x000fe20007f9e0ff */
[----:B------:R-:W-:Y:S01]  /*4780*/  IMAD.IADD R203, R8, 0x1, R203 ;  /* 0x0000000108cb7824 */ /* 0x000fe200078e02cb */
[----:B------:R-:W-:Y:S01]  /*4790*/  LEA R124, P5, R202, UR10, 0x2 ;  /* 0x0000000aca7c7c11 */ /* 0x000fe2000f8a10ff */
[----:B------:R-:W-:Y:S01]  /*47a0*/  FFMA R209, R126, R15, R125 ;  /* 0x0000000f7ed17223 */ /* 0x000fe2000000007d */
[----:B------:R-:W-:Y:S01]  /*47b0*/  IADD3.X R207, R155, R16, R205, P4, !PT ;  /* 0x000000109bcf7210 */ /* 0x000fe200027fe4cd */
[----:B------:R-:W-:Y:S01]  /*47c0*/  BSSY B1, `(.L_x_95) ;  /* 0x0000008000017945 */ /* 0x000fe20003800000 */
[----:B------:R-:W-:Y:S01]  /*47d0*/  ISETP.GT.AND P4, PT, R11, 0x49, P0 ;  /* 0x000000490b00780c */ /* 0x000fe20000784270 */
[----:B------:R-:W-:Y:S01]  /*47e0*/  IMAD.WIDE.U32 R200, R154, 0x7, R200 ;  /* 0x000000079ac87825 */ /* 0x000fe200078e00c8 */
[----:B------:R0:W-:Y:S01]  /*47f0*/  @P1 STG.E desc[UR16][R196.64+0x20], R209 ;  /* 0x000020d1c4001986 */ /* 0x0001e2000c101910 */
[----:B------:R-:W-:-:S02]  /*4800*/  LEA.HI.X R125, R202, UR11, R203, 0x2, P5 ;  /* 0x0000000bca7d7c11 */ /* 0x000fc4000a8f14cb */
[----:B------:R-:W-:-:S08]  /*4810*/  IMAD.WIDE.U32 R202, R9, R154, R206 ;  /* 0x0000009a09ca7225 */ /* 0x000fd000078e00ce */
[----:B------:R-:W-:Y:S05]  /*4820*/  @!P4 BRA `(.L_x_96) ;  /* 0x000000000004c947 */ /* 0x000fea0003800000 */
[----:B------:R0:W5:Y:S02]  /*4830*/  LDG.E.LTC128B R19, desc[UR16][R124.64+0x20] ;  /* 0x000020107c137981 */ /* 0x000164000c1e1920 */
.L_x_96:
[----:B------:R-:W-:Y:S05]  /*4840*/  BSYNC B1 ;  /* 0x0000000000017941 */ /* 0x000fea0003800000 */
.L_x_95:
[----:B-----5:R-:W-:Y:S01]  /*4850*/  FMUL R126, R19, R14 ;  /* 0x0000000e137e7220 */ /* 0x020fe20000400000 */
[----:B------:R-:W-:Y:S01]  /*4860*/  IMAD.IADD R205, R16, 0x1, R201 ;  /* 0x0000000110cd7824 */ /* 0x000fe200078e02c9 */
[----:B------:R-:W-:Y:S01]  /*4870*/  IADD3 R201, P6, R152, R200, RZ ;  /* 0x000000c898c97210 */ /* 0x000fe20007fde0ff */
[----:B------:R-:W-:-:S04]  /*4880*/  IMAD.WIDE.U32 R198, R154, 0x7, R198 ;  /* 0x000000079ac67825 */ /* 0x000fc800078e00c6 */
[----:B0-----:R-:W-:Y:S01]  /*4890*/  FFMA R209, R127, R15, R126 ;  /* 0x0000000f7fd17223 */ /* 0x001fe2000000007e */
[----:B------:R-:W-:Y:S01]  /*48a0*/  IADD3 R204, P1, R200, R154, RZ ;  /* 0x0000009ac8cc7210 */ /* 0x000fe20007f3e0ff */
[----:B------:R-:W-:Y:S01]  /*48b0*/  BSSY B1, `(.L_x_97) ;  /* 0x000000e000017945 */ /* 0x000fe20003800000 */
[----:B------:R-:W-:Y:S01]  /*48c0*/  IMAD.X R200, R205, 0x1, R23, P6 ;  /* 0x00000001cdc87824 */ /* 0x000fe200030e0617 */
[----:B------:R-:W-:Y:S01]  /*48d0*/  LEA R126, P6, R201, UR10, 0x2 ;  /* 0x0000000ac97e7c11 */ /* 0x000fe2000f8c10ff */
[----:B------:R0:W-:Y:S01]  /*48e0*/  @P4 STG.E desc[UR16][R194.64+0x20], R209 ;  /* 0x000020d1c2004986 */ /* 0x0001e2000c101910 */
[----:B------:R-:W-:Y:S01]  /*48f0*/  ISETP.GT.AND P4, PT, R11, 0x50, P2 ;  /* 0x000000500b00780c */ /* 0x000fe20001784270 */
[----:B------:R-:W-:Y:S01]  /*4900*/  IMAD.X R205, R205, 0x1, R155, P1 ;  /* 0x00000001cdcd7824 */ /* 0x000fe200008e069b */
[----:B------:R-:W-:Y:S02]  /*4910*/  IADD3 R210, P5, R156, R202, RZ ;  /* 0x000000ca9cd27210 */ /* 0x000fe40007fbe0ff */
[----:B------:R-:W-:-:S02]  /*4920*/  LEA.HI.X R127, R201, UR11, R200, 0x2, P6 ;  /* 0x0000000bc97f7c11 */ /* 0x000fc4000b0f14c8 */
[----:B------:R-:W-:Y:S02]  /*4930*/  IADD3 R202, P6, R198, R154, RZ ;  /* 0x0000009ac6ca7210 */ /* 0x000fe40007fde0ff */
[----:B------:R-:W-:Y:S02]  /*4940*/  IADD3.X R211, R157, R7, R203, P5, !PT ;  /* 0x000000079dd37210 */ /* 0x000fe40002ffe4cb */
[----:B------:R-:W-:Y:S02]  /*4950*/  IADD3 R208, P5, R204, R152, RZ ;  /* 0x00000098ccd07210 */ /* 0x000fe40007fbe0ff */
[----:B------:R-:W-:Y:S01]  /*4960*/  IADD3.X R203, R155, R16, R199, P6, !PT ;  /* 0x000000109bcb7210 */ /* 0x000fe200037fe4c7 */
[----:B0-----:R-:W-:Y:S10]  /*4970*/  @!P4 BRA `(.L_x_98) ;  /* 0x000000000004c947 */ /* 0x001ff40003800000 */
[----:B------:R0:W5:Y:S02]  /*4980*/  LDG.E.LTC128B R19, desc[UR16][R126.64] ;  /* 0x000000107e137981 */ /* 0x000164000c1e1920 */
.L_x_98:
[----:B------:R-:W-:Y:S05]  /*4990*/  BSYNC B1 ;  /* 0x0000000000017941 */ /* 0x000fea0003800000 */
.L_x_97:
[----:B------:R-:W-:Y:S01]  /*49a0*/  IADD3 R200, P1, R18, R196, RZ ;  /* 0x000000c412c87210 */ /* 0x000fe20007f3e0ff */
[----:B-----5:R-:W-:Y:S01]  /*49b0*/  FMUL R201, R19, R14 ;  /* 0x0000000e13c97220 */ /* 0x020fe20000400000 */
[----:B0-----:R-:W-:Y:S01]  /*49c0*/  IMAD.X R127, R205, 0x1, R23, P5 ;  /* 0x00000001cd7f7824 */ /* 0x001fe200028e0617 */
[----:B------:R-:W-:Y:S01]  /*49d0*/  LEA R126, P5, R208, UR10, 0x2 ;  /* 0x0000000ad07e7c11 */ /* 0x000fe2000f8a10ff */
[----:B------:R-:W-:-:S04]  /*49e0*/  IMAD.WIDE.U32 R198, R9, R154, R202 ;  /* 0x0000009a09c67225 */ /* 0x000fc800078e00ca */
[----:B------:R-:W-:Y:S01]  /*49f0*/  FFMA R213, R128, R15, R201 ;  /* 0x0000000f80d57223 */ /* 0x000fe200000000c9 */
[----:B------:R-:W-:Y:S01]  /*4a00*/  BSSY B1, `(.L_x_99) ;  /* 0x000000b000017945 */ /* 0x000fe20003800000 */
[----:B------:R-:W-:Y:S01]  /*4a10*/  LEA.HI.X R127, R208, UR11, R127, 0x2, P5 ;  /* 0x0000000bd07f7c11 */ /* 0x000fe2000a8f147f */
[----:B------:R-:W-:Y:S01]  /*4a20*/  IMAD.X R201, R17, 0x1, R197, P1 ;  /* 0x0000000111c97824 */ /* 0x000fe200008e06c5 */
[----:B------:R-:W-:Y:S01]  /*4a30*/  ISETP.GT.AND P1, PT, R11, 0x51, P2 ;  /* 0x000000510b00780c */ /* 0x000fe20001724270 */
[----:B------:R-:W-:Y:S01]  /*4a40*/  IMAD.WIDE.U32 R210, R5, UR8, R210 ;  /* 0x0000000805d27c25 */ /* 0x000fe2000f8e00d2 */
[----:B------:R-:W-:Y:S02]  /*4a50*/  IADD3 R208, P6, R156, R198, RZ ;  /* 0x000000c69cd07210 */ /* 0x000fe40007fde0ff */
[----:B------:R0:W-:Y:S01]  /*4a60*/  @P4 STG.E desc[UR16][R200.64], R213 ;  /* 0x000000d5c8004986 */ /* 0x0001e2000c101910 */
[----:B------:R-:W-:Y:S02]  /*4a70*/  IADD3 R198, P5, R18, R194, RZ ;  /* 0x000000c212c67210 */ /* 0x000fe40007fbe0ff */
[----:B------:R-:W-:-:S06]  /*4a80*/  IADD3.X R209, R157, R7, R199, P6, !PT ;  /* 0x000000079dd17210 */ /* 0x000fcc00037fe4c7 */
[----:B------:R-:W-:Y:S05]  /*4a90*/  @!P1 BRA `(.L_x_100) ;  /* 0x0000000000049947 */ /* 0x000fea0003800000 */
[----:B------:R0:W5:Y:S02]  /*4aa0*/  LDG.E.LTC128B R19, desc[UR16][R126.64] ;  /* 0x000000107e137981 */ /* 0x000164000c1e1920 */
.L_x_100:
[----:B------:R-:W-:Y:S05]  /*4ab0*/  BSYNC B1 ;  /* 0x0000000000017941 */ /* 0x000fea0003800000 */
.L_x_99:
[----:B-----5:R-:W-:Y:S01]  /*4ac0*/  FMUL R128, R19, R14 ;  /* 0x0000000e13807220 */ /* 0x020fe20000400000 */
[----:B------:R-:W-:Y:S01]  /*4ad0*/  IMAD.X R199, R17, 0x1, R195, P5 ;  /* 0x0000000111c77824 */ /* 0x000fe200028e06c3 */
[----:B------:R-:W-:Y:S01]  /*4ae0*/  ISETP.GT.AND P4, PT, R11, 0x50, P0 ;  /* 0x000000500b00780c */ /* 0x000fe20000784270 */
[----:B0-----:R-:W-:Y:S02]  /*4af0*/  IMAD.IADD R127, R8, 0x1, R211 ;  /* 0x00000001087f7824 */ /* 0x001fe400078e02d3 */
[----:B------:R-:W-:Y:S01]  /*4b00*/  FFMA R129, R129, R15, R128 ;  /* 0x0000000f81817223 */ /* 0x000fe20000000080 */
[C---:B------:R-:W-:Y:S01]  /*4b10*/  LEA R126, P5, R210.reuse, UR10, 0x2 ;  /* 0x0000000ad27e7c11 */ /* 0x040fe2000f8a10ff */
[----:B------:R-:W-:Y:S01]  /*4b20*/  BSSY B1, `(.L_x_101) ;  /* 0x0000006000017945 */ /* 0x000fe20003800000 */
[----:B------:R-:W-:Y:S02]  /*4b30*/  IMAD.WIDE.U32 R208, R5, UR8, R208 ;  /* 0x0000000805d07c25 */ /* 0x000fe4000f8e00d0 */
[----:B------:R0:W-:Y:S01]  /*4b40*/  @P1 STG.E desc[UR16][R198.64], R129 ;  /* 0x00000081c6001986 */ /* 0x0001e2000c101910 */
[----:B------:R-:W-:-:S04]  /*4b50*/  LEA.HI.X R127, R210, UR11, R127, 0x2, P5 ;  /* 0x0000000bd27f7c11 */ /* 0x000fc8000a8f147f */
[----:B------:R-:W-:Y:S05]  /*4b60*/  @!P4 BRA `(.L_x_102) ;  /* 0x000000000004c947 */ /* 0x000fea0003800000 */
[----:B------:R0:W5:Y:S02]  /*4b70*/  LDG.E.LTC128B R19, desc[UR16][R126.64+0x20] ;  /* 0x000020107e137981 */ /* 0x000164000c1e1920 */
.L_x_102:
[----:B------:R-:W-:Y:S05]  /*4b80*/  BSYNC B1 ;  /* 0x0000000000017941 */ /* 0x000fea0003800000 */
.L_x_101:
[----:B0----5:R-:W-:Y:S01]  /*4b90*/  FMUL R129, R19, R14 ;  /* 0x0000000e13817220 */ /* 0x021fe20000400000 */
[----:B------:R-:W-:Y:S01]  /*4ba0*/  ISETP.GT.AND P5, PT, R11, 0x51, P0 ;  /* 0x000000510b00780c */ /* 0x000fe200007a4270 */
[----:B------:R-:W-:Y:S01]  /*4bb0*/  BSSY B1, `(.L_x_103) ;  /* 0x0000009000017945 */ /* 0x000fe20003800000 */
[----:B------:R-:W-:Y:S01]  /*4bc0*/  LEA R128, P1, R208, UR10, 0x2 ;  /* 0x0000000ad0807c11 */ /* 0x000fe2000f8210ff */
[----:B------:R-:W-:Y:S01]  /*4bd0*/  FFMA R211, R130, R15, R129 ;  /* 0x0000000f82d37223 */ /* 0x000fe20000000081 */
[----:B------:R-:W-:Y:S02]  /*4be0*/  IMAD.IADD R129, R8, 0x1, R209 ;  /* 0x0000000108817824 */ /* 0x000fe400078e02d1 */
[----:B------:R-:W-:Y:S02]  /*4bf0*/  IMAD.WIDE.U32 R204, R154, 0x7, R204 ;  /* 0x000000079acc7825 */ /* 0x000fe400078e00cc */
[----:B------:R0:W-:Y:S01]  /*4c00*/  @P4 STG.E desc[UR16][R200.64+0x20], R211 ;  /* 0x000020d3c8004986 */ /* 0x0001e2000c101910 */
[----:B------:R-:W-:-:S04]  /*4c10*/  LEA.HI.X R129, R208, UR11, R129, 0x2, P1 ;  /* 0x0000000bd0817c11 */ /* 0x000fc800088f1481 */
[----:B------:R-:W-:Y:S05]  /*4c20*/  @!P5 BRA `(.L_x_104) ;  /* 0x000000000004d947 */ /* 0x000fea0003800000 */
[----:B------:R0:W5:Y:S02]  /*4c30*/  LDG.E.LTC128B R19, desc[UR16][R128.64+0x20] ;  /* 0x0000201080137981 */ /* 0x000164000c1e1920 */
.L_x_104:
[----:B------:R-:W-:Y:S05]  /*4c40*/  BSYNC B1 ;  /* 0x0000000000017941 */ /* 0x000fea0003800000 */
.L_x_103:
[----:B-----5:R-:W-:Y:S01]  /*4c50*/  FMUL R130, R19, R14 ;  /* 0x0000000e13827220 */ /* 0x020fe20000400000 */
[----:B------:R-:W-:Y:S01]  /*4c60*/  ISETP.GT.AND P1, PT, R11, 0x58, P2 ;  /* 0x000000580b00780c */ /* 0x000fe20001724270 */
[----:B------:R-:W-:Y:S01]  /*4c70*/  IMAD.IADD R210, R16, 0x1, R205 ;  /* 0x0000000110d27824 */ /* 0x000fe200078e02cd */
[----:B------:R-:W-:Y:S01]  /*4c80*/  BSSY B1, `(.L_x_105) ;  /* 0x0000009000017945 */ /* 0x000fe20003800000 */
[----:B------:R-:W-:Y:S01]  /*4c90*/  FFMA R209, R131, R15, R130 ;  /* 0x0000000f83d17223 */ /* 0x000fe20000000082 */
[----:B------:R-:W-:-:S04]  /*4ca0*/  IADD3 R131, P4, R152, R204, RZ ;  /* 0x000000cc98837210 */ /* 0x000fc80007f9e0ff */
[----:B------:R0:W-:Y:S01]  /*4cb0*/  @P5 STG.E desc[UR16][R198.64+0x20], R209 ;  /* 0x000020d1c6005986 */ /* 0x0001e2000c101910 */
[----:B------:R-:W-:Y:S01]  /*4cc0*/  IMAD.X R208, R210, 0x1, R23, P4 ;  /* 0x00000001d2d07824 */ /* 0x000fe200020e0617 */
[----:B------:R-:W-:-:S04]  /*4cd0*/  LEA R130, P4, R131, UR10, 0x2 ;  /* 0x0000000a83827c11 */ /* 0x000fc8000f8810ff */
[----:B------:R-:W-:Y:S01]  /*4ce0*/  LEA.HI.X R131, R131, UR11, R208, 0x2, P4 ;  /* 0x0000000b83837c11 */ /* 0x000fe2000a0f14d0 */
[----:B------:R-:W-:Y:S08]  /*4cf0*/  @!P1 BRA `(.L_x_106) ;  /* 0x0000000000049947 */ /* 0x000ff00003800000 */
[----:B------:R0:W5:Y:S02]  /*4d00*/  LDG.E.LTC128B R19, desc[UR16][R130.64] ;  /* 0x0000001082137981 */ /* 0x000164000c1e1920 */
.L_x_106:
[----:B------:R-:W-:Y:S05]  /*4d10*/  BSYNC B1 ;  /* 0x0000000000017941 */ /* 0x000fea0003800000 */
.L_x_105:
[----:B------:R-:W-:Y:S01]  /*4d20*/  IADD3 R208, P5, R204, R154, RZ ;  /* 0x0000009accd07210 */ /* 0x000fe20007fbe0ff */
[----:B0----5:R-:W-:Y:S01]  /*4d30*/  FMUL R131, R19, R14 ;  /* 0x0000000e13837220 */ /* 0x021fe20000400000 */
[----:B------:R-:W-:Y:S01]  /*4d40*/  IADD3 R204, P4, R18, R200, RZ ;  /* 0x000000c812cc7210 */ /* 0x000fe20007f9e0ff */
[----:B------:R-:W-:Y:S01]  /*4d50*/  IMAD.WIDE.U32 R206, R154, 0x7, R206 ;  /* 0x000000079ace7825 */ /* 0x000fe200078e00ce */
[----:B------:R-:W-:Y:S03]  /*4d60*/  BSSY B1, `(.L_x_107) ;  /* 0x000000f000017945 */ /* 0x000fe60003800000 */
[----:B------:R-:W-:Y:S01]  /*4d70*/  FFMA R211, R132, R15, R131 ;  /* 0x0000000f84d37223 */ /* 0x000fe20000000083 */
[----:B------:R-:W-:Y:S01]  /*4d80*/  IMAD.X R205, R17, 0x1, R201, P4 ;  /* 0x0000000111cd7824 */ /* 0x000fe200020e06c9 */
[----:B------:R-:W-:Y:S01]  /*4d90*/  ISETP.GT.AND P4, PT, R11, 0x59, P2 ;  /* 0x000000590b00780c */ /* 0x000fe20001784270 */
[----:B------:R-:W-:Y:S01]  /*4da0*/  IMAD.X R209, R210, 0x1, R155, P5 ;  /* 0x00000001d2d17824 */ /* 0x000fe200028e069b */
[----:B------:R-:W-:Y:S01]  /*4db0*/  IADD3 R131, P5, R208, R152, RZ ;  /* 0x00000098d0837210 */ /* 0x000fe20007fbe0ff */
[----:B------:R-:W-:Y:S01]  /*4dc0*/  IMAD.WIDE.U32 R202, R154, 0x7, R202 ;  /* 0x000000079aca7825 */ /* 0x000fe200078e00ca */
[----:B------:R0:W-:Y:S01]  /*4dd0*/  @P1 STG.E desc[UR16][R204.64], R211 ;  /* 0x000000d3cc001986 */ /* 0x0001e2000c101910 */
[----:B------:R-:W-:-:S02]  /*4de0*/  IADD3 R212, P6, R206, R154, RZ ;  /* 0x0000009aced47210 */ /* 0x000fc40007fde0ff */
[----:B------:R-:W-:Y:S01]  /*4df0*/  IMAD.X R132, R209, 0x1, R23, P5 ;  /* 0x00000001d1847824 */ /* 0x000fe200028e0617 */
[----:B------:R-:W-:Y:S02]  /*4e00*/  LEA R130, P5, R131, UR10, 0x2 ;  /* 0x0000000a83827c11 */ /* 0x000fe4000f8a10ff */
[----:B------:R-:W-:Y:S02]  /*4e10*/  IADD3.X R213, R155, R16, R207, P6, !PT ;  /* 0x000000109bd57210 */ /* 0x000fe400037fe4cf */
[----:B------:R-:W-:Y:S01]  /*4e20*/  LEA.HI.X R131, R131, UR11, R132, 0x2, P5 ;  /* 0x0000000b83837c11 */ /* 0x000fe2000a8f1484 */
[----:B------:R-:W-:Y:S08]  /*4e30*/  @!P4 BRA `(.L_x_108) ;  /* 0x000000000004c947 */ /* 0x000ff00003800000 */
[----:B------:R0:W5:Y:S02]  /*4e40*/  LDG.E.LTC128B R19, desc[UR16][R130.64] ;  /* 0x0000001082137981 */ /* 0x000164000c1e1920 */
.L_x_108:
[----:B------:R-:W-:Y:S05]  /*4e50*/  BSYNC B1 ;  /* 0x0000000000017941 */ /* 0x000fea0003800000 */
.L_x_107:
[-C--:B------:R-:W-:Y:S01]  /*4e60*/  IADD3 R206, P1, R202, R154.reuse, RZ ;  /* 0x0000009acace7210 */ /* 0x080fe20007f3e0ff */
[----:B0-----:R-:W-:-:S04]  /*4e70*/  IMAD.WIDE.U32 R130, R9, R154, R212 ;  /* 0x0000009a09827225 */ /* 0x001fc800078e00d4 */
[----:B-----5:R-:W-:Y:S01]  /*4e80*/  FMUL R132, R19, R14 ;  /* 0x0000000e13847220 */ /* 0x020fe20000400000 */
[----:B------:R-:W-:Y:S01]  /*4e90*/  BSSY B1, `(.L_x_109) ;  /* 0x0000016000017945 */ /* 0x000fe20003800000 */
[----:B------:R-:W-:Y:S02]  /*4ea0*/  IADD3.X R207, R155, R16, R203, P1, !PT ;  /* 0x000000109bcf7210 */ /* 0x000fe40000ffe4cb */
[C---:B------:R-:W-:Y:S01]  /*4eb0*/  IADD3 R130, P1, R156.reuse, R130, RZ ;  /* 0x000000829c827210 */ /* 0x040fe20007f3e0ff */
[----:B------:R-:W-:Y:S01]  /*4ec0*/  FFMA R215, R133, R15, R132 ;  /* 0x0000000f85d77223 */ /* 0x000fe20000000084 */
[----:B------:R-:W-:Y:S02]  /*4ed0*/  IMAD.WIDE.U32 R202, R9, R154, R206 ;  /* 0x0000009a09ca7225 */ /* 0x000fe400078e00ce */
[----:B------:R-:W-:Y:S02]  /*4ee0*/  IADD3.X R131, R157, R7, R131, P1, !PT ;  /* 0x000000079d837210 */ /* 0x000fe40000ffe483 */
[----:B------:R-:W-:Y:S01]  /*4ef0*/  IADD3 R210, P1, R156, R202, RZ ;  /* 0x000000ca9cd27210 */ /* 0x000fe20007f3e0ff */
[----:B------:R-:W-:-:S03]  /*4f00*/  IMAD.WIDE.U32 R130, R5, UR8, R130 ;  /* 0x0000000805827c25 */ /* 0x000fc6000f8e0082 */
[----:B------:R-:W-:Y:S01]  /*4f10*/  IADD3.X R211, R157, R7, R203, P1, !PT ;  /* 0x000000079dd37210 */ /* 0x000fe20000ffe4cb */
[----:B------:R-:W-:Y:S01]  /*4f20*/  IMAD.IADD R131, R8, 0x1, R131 ;  /* 0x0000000108837824 */ /* 0x000fe200078e0283 */
[----:B------:R-:W-:Y:S01]  /*4f30*/  LEA R202, P1, R130, UR10, 0x2 ;  /* 0x0000000a82ca7c11 */ /* 0x000fe2000f8210ff */
[----:B------:R-:W-:-:S03]  /*4f40*/  IMAD.WIDE.U32 R210, R5, UR8, R210 ;  /* 0x0000000805d27c25 */ /* 0x000fc6000f8e00d2 */
[----:B------:R-:W-:Y:S02]  /*4f50*/  LEA.HI.X R203, R130, UR11, R131, 0x2, P1 ;  /* 0x0000000b82cb7c11 */ /* 0x000fe400088f1483 */
[----:B------:R-:W-:Y:S01]  /*4f60*/  IADD3 R130, P5, R18, R198, RZ ;  /* 0x000000c612827210 */ /* 0x000fe20007fbe0ff */
[----:B------:R-:W-:Y:S01]  /*4f70*/  IMAD.IADD R133, R8, 0x1, R211 ;  /* 0x0000000108857824 */ /* 0x000fe200078e02d3 */
[----:B------:R-:W-:-:S03]  /*4f80*/  ISETP.GT.AND P1, PT, R11, 0x58, P0 ;  /* 0x000000580b00780c */ /* 0x000fc60000724270 */
[----:B------:R-:W-:Y:S01]  /*4f90*/  IMAD.X R131, R17, 0x1, R199, P5 ;  /* 0x0000000111837824 */ /* 0x000fe200028e06c7 */
[----:B------:R-:W-:-:S04]  /*4fa0*/  LEA R132, P5, R210, UR10, 0x2 ;  /* 0x0000000ad2847c11 */ /* 0x000fc8000f8a10ff */
[----:B------:R0:W-:Y:S01]  /*4fb0*/  @P4 STG.E desc[UR16][R130.64], R215 ;  /* 0x000000d782004986 */ /* 0x0001e2000c101910 */
[----:B------:R-:W-:-:S04]  /*4fc0*/  LEA.HI.X R133, R210, UR11, R133, 0x2, P5 ;  /* 0x0000000bd2857c11 */ /* 0x000fc8000a8f1485 */
[----:B------:R-:W-:Y:S05]  /*4fd0*/  @!P1 BRA `(.L_x_110) ;  /* 0x0000000000049947 */ /* 0x000fea0003800000 */
[----:B------:R0:W5:Y:S02]  /*4fe0*/  LDG.E.LTC128B R19, desc[UR16][R202.64+0x20] ;  /* 0x00002010ca137981 */ /* 0x000164000c1e1920 */
.L_x_110:
[----:B------:R-:W-:Y:S05]  /*4ff0*/  BSYNC B1 ;  /* 0x0000000000017941 */ /* 0x000fea0003800000 */
.L_x_109:
[----:B-----5:R-:W-:Y:S01]  /*5000*/  FMUL R211, R19, R14 ;  /* 0x0000000e13d37220 */ /* 0x020fe20000400000 */
[----:B------:R-:W-:Y:S01]  /*5010*/  ISETP.GT.AND P4, PT, R11, 0x59, P0 ;  /* 0x000000590b00780c */ /* 0x000fe20000784270 */
[----:B------:R-:W-:Y:S02]  /*5020*/  BSSY B1, `(.L_x_111) ;  /* 0x0000005000017945 */ /* 0x000fe40003800000 */
[----:B------:R-:W-:-:S05]  /*5030*/  FFMA R211, R134, R15, R211 ;  /* 0x0000000f86d37223 */ /* 0x000fca00000000d3 */
[----:B------:R0:W-:Y:S05]  /*5040*/  @P1 STG.E desc[UR16][R204.64+0x20], R211 ;  /* 0x000020d3cc001986 */ /* 0x0001ea000c101910 */
[----:B------:R-:W-:Y:S05]  /*5050*/  @!P4 BRA `(.L_x_112) ;  /* 0x000000000004c947 */ /* 0x000fea0003800000 */
[----:B------:R0:W5:Y:S02]  /*5060*/  LDG.E.LTC128B R19, desc[UR16][R132.64+0x20] ;  /* 0x0000201084137981 */ /* 0x000164000c1e1920 */
.L_x_112:
[----:B------:R-:W-:Y:S05]  /*5070*/  BSYNC B1 ;  /* 0x0000000000017941 */ /* 0x000fea0003800000 */
.L_x_111:
[----:B-----5:R-:W-:Y:S01]  /*5080*/  FMUL R134, R19, R14 ;  /* 0x0000000e13867220 */ /* 0x020fe20000400000 */
[----:B------:R-:W-:Y:S01]  /*5090*/  IMAD.WIDE.U32 R208, R154, 0x7, R208 ;  /* 0x000000079ad07825 */ /* 0x000fe200078e00d0 */
[----:B------:R-:W-:Y:S01]  /*50a0*/  ISETP.GT.AND P1, PT, R11, 0x60, P2 ;  /* 0x000000600b00780c */ /* 0x000fe20001724270 */
[----:B------:R-:W-:Y:S02]  /*50b0*/  BSSY B1, `(.L_x_113) ;  /* 0x000000a000017945 */ /* 0x000fe40003800000 */
[----:B0-----:R-:W-:Y:S01]  /*50c0*/  FFMA R211, R135, R15, R134 ;  /* 0x0000000f87d37223 */ /* 0x001fe20000000086 */
[----:B------:R-:W-:-:S04]  /*50d0*/  IMAD.IADD R214, R16, 0x1, R209 ;  /* 0x0000000110d67824 */ /* 0x000fc800078e02d1 */
[----:B------:R0:W-:Y:S01]  /*50e0*/  @P4 STG.E desc[UR16][R130.64+0x20], R211 ;  /* 0x000020d382004986 */ /* 0x0001e2000c101910 */
[----:B------:R-:W-:-:S05]  /*50f0*/  IADD3 R135, P4, R152, R208, RZ ;  /* 0x000000d098877210 */ /* 0x000fca0007f9e0ff */
[----:B------:R-:W-:Y:S01]  /*5100*/  IMAD.X R210, R214, 0x1, R23, P4 ;  /* 0x00000001d6d27824 */ /* 0x000fe200020e0617 */
[----:B------:R-:W-:-:S04]  /*5110*/  LEA R134, P4, R135, UR10, 0x2 ;  /* 0x0000000a87867c11 */ /* 0x000fc8000f8810ff */
[----:B------:R-:W-:Y:S01]  /*5120*/  LEA.HI.X R135, R135, UR11, R210, 0x2, P4 ;  /* 0x0000000b87877c11 */ /* 0x000fe2000a0f14d2 */
[----:B0-----:R-:W-:Y:S08]  /*5130*/  @!P1 BRA `(.L_x_114) ;  /* 0x0000000000049947 */ /* 0x001ff00003800000 */
[----:B------:R0:W5:Y:S02]  /*5140*/  LDG.E.LTC128B R19, desc[UR16][R134.64] ;  /* 0x0000001086137981 */ /* 0x000164000c1e1920 */
.L_x_114:
[----:B------:R-:W-:Y:S05]  /*5150*/  BSYNC B1 ;  /* 0x0000000000017941 */ /* 0x000fea0003800000 */
.L_x_113:
[----:B------:R-:W-:Y:S01]  /*5160*/  IMAD.WIDE.U32 R212, R154, 0x7, R212 ;  /* 0x000000079ad47825 */ /* 0x000fe200078e00d4 */
[-C--:B------:R-:W-:Y:S01]  /*5170*/  IADD3 R216, P4, R208, R154.reuse, RZ ;  /* 0x0000009ad0d87210 */ /* 0x080fe20007f9e0ff */
[----:B------:R-:W-:Y:S02]  /*5180*/  BSSY B1, `(.L_x_115) ;  /* 0x0000016000017945 */ /* 0x000fe40003800000 */
[----:B------:R-:W-:Y:S01]  /*5190*/  IMAD.WIDE.U32 R206, R154, 0x7, R206 ;  /* 0x000000079ace7825 */ /* 0x000fe200078e00ce */
[----:B------:R-:W-:-:S03]  /*51a0*/  IADD3 R212, P5, R212, R154, RZ ;  /* 0x0000009ad4d47210 */ /* 0x000fc60007fbe0ff */
[----:B------:R-:W-:Y:S01]  /*51b0*/  IMAD.X R217, R214, 0x1, R155, P4 ;  /* 0x00000001d6d97824 */ /* 0x000fe200020e069b */
[----:B------:R-:W-:Y:S02]  /*51c0*/  IADD3.X R213, R155, R16, R213, P5, !PT ;  /* 0x000000109bd57210 */ /* 0x000fe40002ffe4d5 */
[-C--:B------:R-:W-:Y:S02]  /*51d0*/  IADD3 R210, P5, R206, R154.reuse, RZ ;  /* 0x0000009aced27210 */ /* 0x080fe40007fbe0ff */
[----:B------:R-:W-:Y:S01]  /*51e0*/  ISETP.GT.AND P4, PT, R11, 0x61, P2 ;  /* 0x000000610b00780c */ /* 0x000fe20001784270 */
[----:B0-----:R-:W-:Y:S01]  /*51f0*/  IMAD.WIDE.U32 R134, R9, R154, R212 ;  /* 0x0000009a09867225 */ /* 0x001fe200078e00d4 */
[----:B------:R-:W-:-:S03]  /*5200*/  IADD3.X R211, R155, R16, R207, P5, !PT ;  /* 0x000000109bd37210 */ /* 0x000fc60002ffe4cf */
[----:B-----5:R-:W-:Y:S01]  /*5210*/  FMUL R207, R19, R14 ;  /* 0x0000000e13cf7220 */ /* 0x020fe20000400000 */
[----:B------:R-:W-:-:S03]  /*5220*/  IADD3 R134, P5, R156, R134, RZ ;  /* 0x000000869c867210 */ /* 0x000fc60007fbe0ff */
[----:B------:R-:W-:Y:S01]  /*5230*/  FFMA R215, R136, R15, R207 ;  /* 0x0000000f88d77223 */ /* 0x000fe200000000cf */
[----:B------:R-:W-:Y:S02]  /*5240*/  IADD3 R136, P6, R216, R152, RZ ;  /* 0x00000098d8887210 */ /* 0x000fe40007fde0ff */
[----:B------:R-:W-:Y:S02]  /*5250*/  IADD3.X R135, R157, R7, R135, P5, !PT ;  /* 0x000000079d877210 */ /* 0x000fe40002ffe487 */
[----:B------:R-:W-:Y:S01]  /*5260*/  IADD3 R208, P5, R18, R204, RZ ;  /* 0x000000cc12d07210 */ /* 0x000fe20007fbe0ff */
[----:B------:R-:W-:-:S04]  /*5270*/  IMAD.X R207, R217, 0x1, R23, P6 ;  /* 0x00000001d9cf7824 */ /* 0x000fc800030e0617 */
[----:B------:R-:W-:Y:S01]  /*5280*/  IMAD.X R209, R17, 0x1, R205, P5 ;  /* 0x0000000111d17824 */ /* 0x000fe200028e06cd */
[----:B------:R-:W-:-:S04]  /*5290*/  LEA R206, P5, R136, UR10, 0x2 ;  /* 0x0000000a88ce7c11 */ /* 0x000fc8000f8a10ff */
[----:B------:R0:W-:Y:S01]  /*52a0*/  @P1 STG.E desc[UR16][R208.64], R215 ;  /* 0x000000d7d0001986 */ /* 0x0001e2000c101910 */
[----:B------:R-:W-:Y:S01]  /*52b0*/  LEA.HI.X R207, R136, UR11, R207, 0x2, P5 ;  /* 0x0000000b88cf7c11 */ /* 0x000fe2000a8f14cf */
[----:B------:R-:W-:Y:S07]  /*52c0*/  @!P4 BRA `(.L_x_116) ;  /* 0x000000000004c947 */ /* 0x000fee0003800000 */
[----:B------:R0:W5:Y:S02]  /*52d0*/  LDG.E.LTC128B R19, desc[UR16][R206.64] ;  /* 0x00000010ce137981 */ /* 0x000164000c1e1920 */
.L_x_116:
[----:B------:R-:W-:Y:S05]  /*52e0*/  BSYNC B1 ;  /* 0x0000000000017941 */ /* 0x000fea0003800000 */
.L_x_115:
[----:B0-----:R-:W-:-:S04]  /*52f0*/  IMAD.WIDE.U32 R206, R9, R154, R210 ;  /* 0x0000009a09ce7225 */ /* 0x001fc800078e00d2 */
[----:B-----5:R-:W-:Y:S01]  /*5300*/  FMUL R136, R19, R14 ;  /* 0x0000000e13887220 */ /* 0x020fe20000400000 */
[----:B------:R-:W-:Y:S01]  /*5310*/  BSSY B1, `(.L_x_117) ;  /* 0x0000012000017945 */ /* 0x000fe20003800000 */
[----:B------:R-:W-:Y:S01]  /*5320*/  IMAD.WIDE.U32 R134, R5, UR8, R134 ;  /* 0x0000000805867c25 */ /* 0x000fe2000f8e0086 */
[----:B------:R-:W-:-:S03]  /*5330*/  IADD3 R214, P1, R156, R206, RZ ;  /* 0x000000ce9cd67210 */ /* 0x000fc60007f3e0ff */
[----:B------:R-:W-:Y:S01]  /*5340*/  FFMA R219, R137, R15, R136 ;  /* 0x0000000f89db7223 */ /* 0x000fe20000000088 */
[----:B------:R-:W-:Y:S01]  /*5350*/  IMAD.IADD R135, R8, 0x1, R135 ;  /* 0x0000000108877824 */ /* 0x000fe200078e0287 */
[----:B------:R-:W-:Y:S02]  /*5360*/  IADD3.X R215, R157, R7, R207, P1, !PT ;  /* 0x000000079dd77210 */ /* 0x000fe40000ffe4cf */
        /* <DEDUP_REMOVED lines=12> */
.L_x_118:
[----:B------:R-:W-:Y:S05]  /*5430*/  BSYNC B1 ;  /* 0x0000000000017941 */ /* 0x000fea0003800000 */
.L_x_117:
[----:B-----5:R-:W-:Y:S01]  /*5440*/  FMUL R215, R19, R14 ;  /* 0x0000000e13d77220 */ /* 0x020fe20000400000 */
[----:B------:R-:W-:Y:S01]  /*5450*/  ISETP.GT.AND P4, PT, R11, 0x61, P0 ;  /* 0x000000610b00780c */ /* 0x000fe20000784270 */
[----:B------:R-:W-:Y:S02]  /*5460*/  BSSY B1, `(.L_x_119) ;  /* 0x0000005000017945 */ /* 0x000fe40003800000 */
[----:B------:R-:W-:-:S05]  /*5470*/  FFMA R215, R138, R15, R215 ;  /* 0x0000000f8ad77223 */ /* 0x000fca00000000d7 */
[----:B------:R0:W-:Y:S05]  /*5480*/  @P1 STG.E desc[UR16][R208.64+0x20], R215 ;  /* 0x000020d7d0001986 */ /* 0x0001ea000c101910 */
[----:B------:R-:W-:Y:S05]  /*5490*/  @!P4 BRA `(.L_x_120) ;  /* 0x000000000004c947 */ /* 0x000fea0003800000 */
[----:B------:R0:W5:Y:S02]  /*54a0*/  LDG.E.LTC128B R19, desc[UR16][R136.64+0x20] ;  /* 0x0000201088137981 */ /* 0x000164000c1e1920 */
.L_x_120:
[----:B------:R-:W-:Y:S05]  /*54b0*/  BSYNC B1 ;  /* 0x0000000000017941 */ /* 0x000fea0003800000 */
.L_x_119:
        /* <DEDUP_REMOVED lines=13> */
.L_x_122:
[----:B------:R-:W-:Y:S05]  /*5590*/  BSYNC B1 ;  /* 0x0000000000017941 */ /* 0x000fea0003800000 */
.L_x_121:
[----:B------:R-:W-:-:S04]  /*55a0*/  IMAD.WIDE.U32 R212, R154, 0x7, R212 ;  /* 0x000000079ad47825 */ /* 0x000fc800078e00d4 */
[----:B-----5:R-:W-:Y:S01]  /*55b0*/  FMUL R139, R19, R14 ;  /* 0x0000000e138b7220 */ /* 0x020fe20000400000 */
[-C--:B------:R-:W-:Y:S01]  /*55c0*/  IADD3 R216, P4, R216, R154.reuse, RZ ;  /* 0x0000009ad8d87210 */ /* 0x080fe20007f9e0ff */
[----:B------:R-:W-:Y:S01]  /*55d0*/  BSSY B1, `(.L_x_123) ;  /* 0x0000015000017945 */ /* 0x000fe20003800000 */
[----:B------:R-:W-:Y:S01]  /*55e0*/  IMAD.WIDE.U32 R210, R154, 0x7, R210 ;  /* 0x000000079ad27825 */ /* 0x000fe200078e00d2 */
[----:B------:R-:W-:-:S03]  /*55f0*/  IADD3 R220, P5, R212, R154, RZ ;  /* 0x0000009ad4dc7210 */ /* 0x000fc60007fbe0ff */
[----:B------:R-:W-:Y:S01]  /*5600*/  FFMA R219, R140, R15, R139 ;  /* 0x0000000f8cdb7223 */ /* 0x000fe2000000008b */
[----:B------:R-:W-:Y:S01]  /*5610*/  IADD3 R139, P6, R216, R152, RZ ;  /* 0x00000098d88b7210 */ /* 0x000fe20007fde0ff */
[----:B------:R-:W-:Y:S01]  /*5620*/  IMAD.X R217, R138, 0x1, R155, P4 ;  /* 0x000000018ad97824 */ /* 0x000fe200020e069b */
[----:B------:R-:W-:Y:S02]  /*5630*/  IADD3.X R221, R155, R16, R213, P5, !PT ;  /* 0x000000109bdd7210 */ /* 0x000fe40002ffe4d5 */
[----:B------:R-:W-:Y:S01]  /*5640*/  IADD3 R212, P5, R210, R154, RZ ;  /* 0x0000009ad2d47210 */ /* 0x000fe20007fbe0ff */
[----:B------:R-:W-:Y:S01]  /*5650*/  IMAD.X R140, R217, 0x1, R23, P6 ;  /* 0x00000001d98c7824 */ /* 0x000fe200030e0617 */
[----:B------:R-:W-:Y:S02]  /*5660*/  ISETP.GT.AND P4, PT, R11, 0x69, P2 ;  /* 0x000000690b00780c */ /* 0x000fe40001784270 */
[----:B------:R-:W-:Y:S01]  /*5670*/  IADD3.X R213, R155, R16, R211, P5, !PT ;  /* 0x000000109bd57210 */ /* 0x000fe20002ffe4d3 */
[----:B------:R-:W-:-:S03]  /*5680*/  IMAD.WIDE.U32 R210, R9, R154, R220 ;  /* 0x0000009a09d27225 */ /* 0x000fc600078e00dc */
[----:B0-----:R-:W-:-:S04]  /*5690*/  IADD3 R214, P5, R156, R210, RZ ;  /* 0x000000d29cd67210 */ /* 0x001fc80007fbe0ff */
[----:B------:R-:W-:Y:S02]  /*56a0*/  IADD3.X R215, R157, R7, R211, P5, !PT ;  /* 0x000000079dd77210 */ /* 0x000fe40002ffe4d3 */
[----:B------:R-:W-:-:S05]  /*56b0*/  IADD3 R210, P5, R18, R208, RZ ;  /* 0x000000d012d27210 */ /* 0x000fca0007fbe0ff */
[----:B------:R-:W-:Y:S01]  /*56c0*/  IMAD.X R211, R17, 0x1, R209, P5 ;  /* 0x0000000111d37824 */ /* 0x000fe200028e06d1 */
[----:B------:R-:W-:-:S04]  /*56d0*/  LEA R138, P5, R139, UR10, 0x2 ;  /* 0x0000000a8b8a7c11 */ /* 0x000fc8000f8a10ff */
[----:B------:R0:W-:Y:S01]  /*56e0*/  @P1 STG.E desc[UR16][R210.64], R219 ;  /* 0x000000dbd2001986 */ /* 0x0001e2000c101910 */
[----:B------:R-:W-:Y:S01]  /*56f0*/  LEA.HI.X R139, R139, UR11, R140, 0x2, P5 ;  /* 0x0000000b8b8b7c11 */ /* 0x000fe2000a8f148c */
[----:B------:R-:W-:Y:S07]  /*5700*/  @!P4 BRA `(.L_x_124) ;  /* 0x000000000004c947 */ /* 0x000fee0003800000 */
[----:B------:R0:W5:Y:S02]  /*5710*/  LDG.E.LTC128B R19, desc[UR16][R138.64] ;  /* 0x000000108a137981 */ /* 0x000164000c1e1920 */
.L_x_124:
[----:B------:R-:W-:Y:S05]  /*5720*/  BSYNC B1 ;  /* 0x0000000000017941 */ /* 0x000fea0003800000 */
.L_x_123:
[----:B0-----:R-:W-:Y:S01]  /*5730*/  IMAD.WIDE.U32 R138, R9, R154, R212 ;  /* 0x0000009a098a7225 */ /* 0x001fe200078e00d4 */
[----:B------:R-:W-:Y:S01]  /*5740*/  IADD3 R140, P5, R18, R134, RZ ;  /* 0x00000086128c7210 */ /* 0x000fe20007fbe0ff */
[----:B------:R-:W-:Y:S02]  /*5750*/  BSSY B1, `(.L_x_125) ;  /* 0x0000012000017945 */ /* 0x000fe40003800000 */
[----:B------:R-:W-:Y:S01]  /*5760*/  IMAD.WIDE.U32 R214, R5, UR8, R214 ;  /* 0x0000000805d67c25 */ /* 0x000fe2000f8e00d6 */
[----:B------:R-:W-:-:S04]  /*5770*/  IADD3 R218, P1, R156, R138, RZ ;  /* 0x0000008a9cda7210 */ /* 0x000fc80007f3e0ff */
[----:B------:R-:W-:Y:S01]  /*5780*/  IADD3.X R219, R157, R7, R139, P1, !PT ;  /* 0x000000079ddb7210 */ /* 0x000fe20000ffe48b */
[----:B------:R-:W-:Y:S01]  /*5790*/  IMAD.IADD R139, R8, 0x1, R215 ;  /* 0x00000001088b7824 */ /* 0x000fe200078e02d7 */
[----:B------:R-:W-:Y:S01]  /*57a0*/  LEA R138, P1, R214, UR10, 0x2 ;  /* 0x0000000ad68a7c11 */ /* 0x000fe2000f8210ff */
[----:B------:R-:W-:-:S03]  /*57b0*/  IMAD.WIDE.U32 R218, R5, UR8, R218 ;  /* 0x0000000805da7c25 */ /* 0x000fc6000f8e00da */
[----:B------:R-:W-:Y:S01]  /*57c0*/  LEA.HI.X R139, R214, UR11, R139, 0x2, P1 ;  /* 0x0000000bd68b7c11 */ /* 0x000fe200088f148b */
[----:B-----5:R-:W-:Y:S01]  /*57d0*/  FMUL R214, R19, R14 ;  /* 0x0000000e13d67220 */ /* 0x020fe20000400000 */
[----:B------:R-:W-:Y:S01]  /*57e0*/  ISETP.GT.AND P1, PT, R11, 0x68, P0 ;  /* 0x000000680b00780c */ /* 0x000fe20000724270 */
[----:B------:R-:W-:Y:S02]  /*57f0*/  IMAD.IADD R215, R8, 0x1, R219 ;  /* 0x0000000108d77824 */ /* 0x000fe400078e02db */
[----:B------:R-:W-:Y:S01]  /*5800*/  FFMA R223, R141, R15, R214 ;  /* 0x0000000f8ddf7223 */ /* 0x000fe200000000d6 */
[----:B------:R-:W-:Y:S01]  /*5810*/  IMAD.X R141, R17, 0x1, R135, P5 ;  /* 0x00000001118d7824 */ /* 0x000fe200028e0687 */
[----:B------:R-:W-:-:S04]  /*5820*/  LEA R214, P5, R218, UR10, 0x2 ;  /* 0x0000000adad67c11 */ /* 0x000fc8000f8a10ff */
[----:B------:R0:W-:Y:S01]  /*5830*/  @P4 STG.E desc[UR16][R140.64], R223 ;  /* 0x000000df8c004986 */ /* 0x0001e2000c101910 */
[----:B------:R-:W-:-:S03]  /*5840*/  LEA.HI.X R215, R218, UR11, R215, 0x2, P5 ;  /* 0x0000000bdad77c11 */ /* 0x000fc6000a8f14d7 */
[----:B------:R-:W-:Y:S05]  /*5850*/  @!P1 BRA `(.L_x_126) ;  /* 0x0000000000049947 */ /* 0x000fea0003800000 */
[----:B------:R0:W5:Y:S02]  /*5860*/  LDG.E.LTC128B R19, desc[UR16][R138.64+0x20] ;  /* 0x000020108a137981 */ /* 0x000164000c1e1920 */
.L_x_126:
[----:B------:R-:W-:Y:S05]  /*5870*/  BSYNC B1 ;  /* 0x0000000000017941 */ /* 0x000fea0003800000 */
.L_x_125:
[----:B-----5:R-:W-:Y:S01]  /*5880*/  FMUL R219, R19, R14 ;  /* 0x0000000e13db7220 */ /* 0x020fe20000400000 */
[----:B------:R-:W-:Y:S01]  /*5890*/  ISETP.GT.AND P4, PT, R11, 0x69, P0 ;  /* 0x000000690b00780c */ /* 0x000fe20000784270 */
[----:B------:R-:W-:Y:S02]  /*58a0*/  BSSY B1, `(.L_x_127) ;  /* 0x0000005000017945 */ /* 0x000fe40003800000 */
[----:B------:R-:W-:-:S05]  /*58b0*/  FFMA R219, R142, R15, R219 ;  /* 0x0000000f8edb7223 */ /* 0x000fca00000000db */
[----:B------:R0:W-:Y:S05]  /*58c0*/  @P1 STG.E desc[UR16][R210.64+0x20], R219 ;  /* 0x000020dbd2001986 */ /* 0x0001ea000c101910 */
[----:B------:R-:W-:Y:S05]  /*58d0*/  @!P4 BRA `(.L_x_128) ;  /* 0x000000000004c947 */ /* 0x000fea0003800000 */
[----:B------:R0:W5:Y:S02]  /*58e0*/  LDG.E.LTC128B R19, desc[UR16][R214.64+0x20] ;  /* 0x00002010d6137981 */ /* 0x000164000c1e1920 */
.L_x_128:
[----:B------:R-:W-:Y:S05]  /*58f0*/  BSYNC B1 ;  /* 0x0000000000017941 */ /* 0x000fea0003800000 */
.L_x_127:
[----:B------:R-:W-:-:S04]  /*5900*/  IMAD.WIDE.U32 R220, R154, 0x7, R220 ;  /* 0x000000079adc7825 */ /* 0x000fc800078e00dc */
[----:B-----5:R-:W-:Y:S01]  /*5910*/  FMUL R142, R19, R14 ;  /* 0x0000000e138e7220 */ /* 0x020fe20000400000 */
[----:B------:R-:W-:Y:S01]  /*5920*/  BSSY B1, `(.L_x_129) ;  /* 0x000000e000017945 */ /* 0x000fe20003800000 */
[----:B------:R-:W-:Y:S01]  /*5930*/  IMAD.WIDE.U32 R216, R154, 0x7, R216 ;  /* 0x000000079ad87825 */ /* 0x000fe200078e00d8 */
[----:B------:R-:W-:-:S03]  /*5940*/  IADD3 R220, P1, R220, R154, RZ ;  /* 0x0000009adcdc7210 */ /* 0x000fc60007f3e0ff */
[----:B0-----:R-:W-:Y:S01]  /*5950*/  FFMA R223, R143, R15, R142 ;  /* 0x0000000f8fdf7223 */ /* 0x001fe2000000008e */
[----:B------:R-:W-:Y:S01]  /*5960*/  IMAD.IADD R219, R16, 0x1, R217 ;  /* 0x0000000110db7824 */ /* 0x000fe200078e02d9 */
[----:B------:R-:W-:Y:S02]  /*5970*/  IADD3.X R221, R155, R16, R221, P1, !PT ;  /* 0x000000109bdd7210 */ /* 0x000fe40000ffe4dd */
[----:B------:R-:W-:Y:S01]  /*5980*/  ISETP.GT.AND P1, PT, R11, 0x70, P2 ;  /* 0x000000700b00780c */ /* 0x000fe20001724270 */
[----:B------:R0:W-:Y:S01]  /*5990*/  @P4 STG.E desc[UR16][R140.64+0x20], R223 ;  /* 0x000020df8c004986 */ /* 0x0001e2000c101910 */
[----:B------:R-:W-:-:S05]  /*59a0*/  IADD3 R143, P4, R152, R216, RZ ;  /* 0x000000d8988f7210 */ /* 0x000fca0007f9e0ff */
[----:B------:R-:W-:Y:S01]  /*59b0*/  IMAD.X R218, R219, 0x1, R23, P4 ;  /* 0x00000001dbda7824 */ /* 0x000fe200020e0617 */
[----:B------:R-:W-:-:S04]  /*59c0*/  LEA R142, P4, R143, UR10, 0x2 ;  /* 0x0000000a8f8e7c11 */ /* 0x000fc8000f8810ff */
[----:B------:R-:W-:Y:S01]  /*59d0*/  LEA.HI.X R143, R143, UR11, R218, 0x2, P4 ;  /* 0x0000000b8f8f7c11 */ /* 0x000fe2000a0f14da */
[----:B0-----:R-:W-:Y:S08]  /*59e0*/  @!P1 BRA `(.L_x_130) ;  /* 0x0000000000049947 */ /* 0x001ff00003800000 */
[----:B------:R0:W5:Y:S02]  /*59f0*/  LDG.E.LTC128B R19, desc[UR16][R142.64] ;  /* 0x000000108e137981 */ /* 0x000164000c1e1920 */
.L_x_130:
[----:B------:R-:W-:Y:S05]  /*5a00*/  BSYNC B1 ;  /* 0x0000000000017941 */ /* 0x000fea0003800000 */
.L_x_129:
[-C--:B0-----:R-:W-:Y:S01]  /*5a10*/  IMAD.WIDE.U32 R142, R9, R154.reuse, R220 ;  /* 0x0000009a098e7225 */ /* 0x081fe200078e00dc */
[----:B------:R-:W-:Y:S01]  /*5a20*/  IADD3 R218, P5, R216, R154, RZ ;  /* 0x0000009ad8da7210 */ /* 0x000fe20007fbe0ff */
[----:B------:R-:W-:Y:S01]  /*5a30*/  BSSY B1, `(.L_x_131) ;  /* 0x0000010000017945 */ /* 0x000fe20003800000 */
[----:B------:R-:W-:-:S03]  /*5a40*/  IADD3 R222, P4, R156, R142, RZ ;  /* 0x0000008e9cde7210 */ /* 0x000fc60007f9e0ff */
[----:B------:R-:W-:Y:S01]  /*5a50*/  IMAD.X R219, R219, 0x1, R155, P5 ;  /* 0x00000001dbdb7824 */ /* 0x000fe200028e069b */
[----:B------:R-:W-:Y:S01]  /*5a60*/  IADD3.X R223, R157, R7, R143, P4, !PT ;  /* 0x000000079ddf7210 */ /* 0x000fe200027fe48f */
[----:B-----5:R-:W-:Y:S01]  /*5a70*/  FMUL R143, R19, R14 ;  /* 0x0000000e138f7220 */ /* 0x020fe20000400000 */
[----:B------:R-:W-:-:S03]  /*5a80*/  IADD3 R216, P4, R18, R210, RZ ;  /* 0x000000d212d87210 */ /* 0x000fc60007f9e0ff */
[----:B------:R-:W-:Y:S01]  /*5a90*/  FFMA R225, R144, R15, R143 ;  /* 0x0000000f90e17223 */ /* 0x000fe2000000008f */
[----:B------:R-:W-:Y:S01]  /*5aa0*/  IADD3 R143, P5, R218, R152, RZ ;  /* 0x00000098da8f7210 */ /* 0x000fe20007fbe0ff */
[----:B------:R-:W-:Y:S01]  /*5ab0*/  IMAD.X R217, R17, 0x1, R211, P4 ;  /* 0x0000000111d97824 */ /* 0x000fe200020e06d3 */
[----:B------:R-:W-:-:S03]  /*5ac0*/  ISETP.GT.AND P4, PT, R11, 0x71, P2 ;  /* 0x000000710b00780c */ /* 0x000fc60001784270 */
[----:B------:R-:W-:Y:S01]  /*5ad0*/  IMAD.X R144, R219, 0x1, R23, P5 ;  /* 0x00000001db907824 */ /* 0x000fe200028e0617 */
[----:B------:R0:W-:Y:S01]  /*5ae0*/  @P1 STG.E desc[UR16][R216.64], R225 ;  /* 0x000000e1d8001986 */ /* 0x0001e2000c101910 */
[----:B------:R-:W-:-:S04]  /*5af0*/  LEA R142, P5, R143, UR10, 0x2 ;  /* 0x0000000a8f8e7c11 */ /* 0x000fc8000f8a10ff */
[----:B------:R-:W-:-:S04]  /*5b00*/  LEA.HI.X R143, R143, UR11, R144, 0x2, P5 ;  /* 0x0000000b8f8f7c11 */ /* 0x000fc8000a8f1490 */
[----:B------:R-:W-:Y:S05]  /*5b10*/  @!P4 BRA `(.L_x_132) ;  /* 0x000000000004c947 */ /* 0x000fea0003800000 */
[----:B------:R0:W5:Y:S02]  /*5b20*/  LDG.E.LTC128B R19, desc[UR16][R142.64] ;  /* 0x000000108e137981 */ /* 0x000164000c1e1920 */
.L_x_132:
[----:B------:R-:W-:Y:S05]  /*5b30*/  BSYNC B1 ;  /* 0x0000000000017941 */ /* 0x000fea0003800000 */
.L_x_131:
[----:B------:R-:W-:Y:S01]  /*5b40*/  IMAD.WIDE.U32 R222, R5, UR8, R222 ;  /* 0x0000000805de7c25 */ /* 0x000fe2000f8e00de */
[----:B------:R-:W-:Y:S01]  /*5b50*/  ISETP.GT.AND P5, PT, R11, 0x70, P0 ;  /* 0x000000700b00780c */ /* 0x000fe200007a4270 */
[----:B------:R-:W-:Y:S02]  /*5b60*/  BSSY B1, `(.L_x_133) ;  /* 0x000000c000017945 */ /* 0x000fe40003800000 */
[----:B0-----:R-:W-:Y:S01]  /*5b70*/  IMAD.IADD R143, R8, 0x1, R223 ;  /* 0x00000001088f7824 */ /* 0x001fe200078e02df */
[----:B------:R-:W-:Y:S01]  /*5b80*/  LEA R142, P1, R222, UR10, 0x2 ;  /* 0x0000000ade8e7c11 */ /* 0x000fe2000f8210ff */
[----:B------:R-:W-:-:S03]  /*5b90*/  IMAD.WIDE.U32 R212, R154, 0x7, R212 ;  /* 0x000000079ad47825 */ /* 0x000fc600078e00d4 */
[----:B------:R-:W-:Y:S01]  /*5ba0*/  LEA.HI.X R143, R222, UR11, R143, 0x2, P1 ;  /* 0x0000000bde8f7c11 */ /* 0x000fe200088f148f */
[----:B-----5:R-:W-:Y:S01]  /*5bb0*/  FMUL R222, R19, R14 ;  /* 0x0000000e13de7220 */ /* 0x020fe20000400000 */
[----:B------:R-:W-:-:S03]  /*5bc0*/  IADD3 R144, P1, R18, R140, RZ ;  /* 0x0000008c12907210 */ /* 0x000fc60007f3e0ff */
[----:B------:R-:W-:Y:S02]  /*5bd0*/  FFMA R223, R145, R15, R222 ;  /* 0x0000000f91df7223 */ /* 0x000fe400000000de */
[----:B------:R-:W-:-:S05]  /*5be0*/  IMAD.X R145, R17, 0x1, R141, P1 ;  /* 0x0000000111917824 */ /* 0x000fca00008e068d */
[----:B------:R0:W-:Y:S01]  /*5bf0*/  @P4 STG.E desc[UR16][R144.64], R223 ;  /* 0x000000df90004986 */ /* 0x0001e2000c101910 */
[----:B------:R-:W-:Y:S05]  /*5c00*/  @!P5 BRA `(.L_x_134) ;  /* 0x000000000004d947 */ /* 0x000fea0003800000 */
[----:B------:R0:W5:Y:S02]  /*5c10*/  LDG.E.LTC128B R19, desc[UR16][R142.64+0x20] ;  /* 0x000020108e137981 */ /* 0x000164000c1e1920 */
.L_x_134:
[----:B------:R-:W-:Y:S05]  /*5c20*/  BSYNC B1 ;  /* 0x0000000000017941 */ /* 0x000fea0003800000 */
.L_x_133:
[----:B------:R-:W-:Y:S01]  /*5c30*/  IADD3 R224, P1, R212, R154, RZ ;  /* 0x0000009ad4e07210 */ /* 0x000fe20007f3e0ff */
[----:B0----5:R-:W-:Y:S01]  /*5c40*/  FMUL R223, R19, R14 ;  /* 0x0000000e13df7220 */ /* 0x021fe20000400000 */
[----:B------:R-:W-:Y:S02]  /*5c50*/  BSSY B1, `(.L_x_135) ;  /* 0x000000e000017945 */ /* 0x000fe40003800000 */
[----:B------:R-:W-:Y:S01]  /*5c60*/  IADD3.X R225, R155, R16, R213, P1, !PT ;  /* 0x000000109be17210 */ /* 0x000fe20000ffe4d5 */
[----:B------:R-:W-:Y:S02]  /*5c70*/  FFMA R227, R146, R15, R223 ;  /* 0x0000000f92e37223 */ /* 0x000fe400000000df */
[----:B------:R-:W-:-:S03]  /*5c80*/  IMAD.WIDE.U32 R212, R9, R154, R224 ;  /* 0x0000009a09d47225 */ /* 0x000fc600078e00e0 */
[----:B------:R0:W-:Y:S01]  /*5c90*/  @P5 STG.E desc[UR16][R216.64+0x20], R227 ;  /* 0x000020e3d8005986 */ /* 0x0001e2000c101910 */
[----:B------:R-:W-:-:S04]  /*5ca0*/  IADD3 R222, P1, R156, R212, RZ ;  /* 0x000000d49cde7210 */ /* 0x000fc80007f3e0ff */
[----:B------:R-:W-:-:S03]  /*5cb0*/  IADD3.X R223, R157, R7, R213, P1, !PT ;  /* 0x000000079ddf7210 */ /* 0x000fc60000ffe4d5 */
[----:B------:R-:W-:-:S04]  /*5cc0*/  IMAD.WIDE.U32 R222, R5, UR8, R222 ;  /* 0x0000000805de7c25 */ /* 0x000fc8000f8e00de */
[----:B------:R-:W-:Y:S01]  /*5cd0*/  IMAD.IADD R213, R8, 0x1, R223 ;  /* 0x0000000108d57824 */ /* 0x000fe200078e02df */
[----:B------:R-:W-:-:S04]  /*5ce0*/  LEA R212, P1, R222, UR10, 0x2 ;  /* 0x0000000aded47c11 */ /* 0x000fc8000f8210ff */
[----:B------:R-:W-:Y:S02]  /*5cf0*/  LEA.HI.X R213, R222, UR11, R213, 0x2, P1 ;  /* 0x0000000bded57c11 */ /* 0x000fe400088f14d5 */
[----:B------:R-:W-:-:S13]  /*5d00*/  ISETP.GT.AND P1, PT, R11, 0x71, P0 ;  /* 0x000000710b00780c */ /* 0x000fda0000724270 */
[----:B0-----:R-:W-:Y:S05]  /*5d10*/  @!P1 BRA `(.L_x_136) ;  /* 0x0000000000049947 */ /* 0x001fea0003800000 */
[----:B------:R0:W5:Y:S02]  /*5d20*/  LDG.E.LTC128B R19, desc[UR16][R212.64+0x20] ;  /* 0x00002010d4137981 */ /* 0x000164000c1e1920 */
.L_x_136:
[----:B------:R-:W-:Y:S05]  /*5d30*/  BSYNC B1 ;  /* 0x0000000000017941 */ /* 0x000fea0003800000 */
.L_x_135:
[----:B-----5:R-:W-:Y:S01]  /*5d40*/  FMUL R22, R19, R14 ;  /* 0x0000000e13167220 */ /* 0x020fe20000400000 */
[C---:B------:R-:W-:Y:S01]  /*5d50*/  IMAD.WIDE.U32 R220, R154.reuse, 0x7, R220 ;  /* 0x000000079adc7825 */ /* 0x040fe200078e00dc */
[----:B------:R-:W-:Y:S03]  /*5d60*/  BSSY B1, `(.L_x_137) ;  /* 0x000001a000017945 */ /* 0x000fe60003800000 */
[----:B------:R-:W-:Y:S01]  /*5d70*/  FFMA R223, R147, R15, R22 ;  /* 0x0000000f93df7223 */ /* 0x000fe20000000016 */
[----:B------:R-:W-:Y:S01]  /*5d80*/  IMAD.WIDE.U32 R218, R154, 0x7, R218 ;  /* 0x000000079ada7825 */ /* 0x000fe200078e00da */
[----:B------:R-:W-:-:S03]  /*5d90*/  IADD3 R146, P6, R220, R154, RZ ;  /* 0x0000009adc927210 */ /* 0x000fc60007fde0ff */
[----:B------:R-:W-:Y:S01]  /*5da0*/  IMAD.WIDE.U32 R224, R154, 0x7, R224 ;  /* 0x000000079ae07825 */ /* 0x000fe200078e00e0 */
[----:B------:R0:W-:Y:S01]  /*5db0*/  @P1 STG.E desc[UR16][R144.64+0x20], R223 ;  /* 0x000020df90001986 */ /* 0x0001e2000c101910 */
[C---:B------:R-:W-:Y:S02]  /*5dc0*/  IADD3 R22, P1, R152.reuse, R218, RZ ;  /* 0x000000da98167210 */ /* 0x040fe40007f3e0ff */
[----:B------:R-:W-:Y:S01]  /*5dd0*/  IADD3 R152, P4, P5, R152, R154, R218 ;  /* 0x0000009a98987210 */ /* 0x000fe20007d9e0da */
[----:B------:R-:W-:Y:S01]  /*5de0*/  IMAD.IADD R153, R16, 0x1, R219 ;  /* 0x0000000110997824 */ /* 0x000fe200078e02db */
[----:B------:R-:W-:Y:S02]  /*5df0*/  IADD3.X R147, R155, R16, R221, P6, !PT ;  /* 0x000000109b937210 */ /* 0x000fe400037fe4dd */
[-C--:B------:R-:W-:Y:S01]  /*5e00*/  IADD3 R218, P6, R224, R154.reuse, RZ ;  /* 0x0000009ae0da7210 */ /* 0x080fe20007fde0ff */
[----:B------:R-:W-:-:S03]  /*5e10*/  IMAD.WIDE.U32 R146, R9, R154, R146 ;  /* 0x0000009a09927225 */ /* 0x000fc600078e0092 */
[----:B------:R-:W-:Y:S02]  /*5e20*/  IADD3.X R219, R155, R16, R225, P6, !PT ;  /* 0x000000109bdb7210 */ /* 0x000fe400037fe4e1 */
[----:B------:R-:W-:Y:S01]  /*5e30*/  IADD3 R146, P6, R156, R146, RZ ;  /* 0x000000929c927210 */ /* 0x000fe20007fde0ff */
[----:B------:R-:W-:-:S03]  /*5e40*/  IMAD.WIDE.U32 R218, R9, R154, R218 ;  /* 0x0000009a09da7225 */ /* 0x000fc600078e00da */
[----:B------:R-:W-:Y:S02]  /*5e50*/  IADD3.X R147, R157, R7, R147, P6, !PT ;  /* 0x000000079d937210 */ /* 0x000fe400037fe493 */
[----:B------:R-:W-:-:S04]  /*5e60*/  IADD3 R156, P6, R156, R218, RZ ;  /* 0x000000da9c9c7210 */ /* 0x000fc80007fde0ff */
[----:B------:R-:W-:Y:S01]  /*5e70*/  IADD3.X R157, R157, R7, R219, P6, !PT ;  /* 0x000000079d9d7210 */ /* 0x000fe200037fe4db */
[----:B------:R-:W-:Y:S01]  /*5e80*/  IMAD.MOV.U32 R7, RZ, RZ, R19 ;  /* 0x000000ffff077224 */ /* 0x000fe200078e0013 */
[----:B------:R-:W-:Y:S01]  /*5e90*/  IADD3.X R219, R23, R155, R153, P4, P5 ;  /* 0x0000009b17db7210 */ /* 0x000fe200027ea499 */
[----:B------:R-:W-:Y:S01]  /*5ea0*/  IMAD.X R23, R153, 0x1, R23, P1 ;  /* 0x0000000199177824 */ /* 0x000fe200008e0617 */
[----:B------:R-:W-:Y:S02]  /*5eb0*/  ISETP.GT.AND P5, PT, R11, 0x78, P2 ;  /* 0x000000780b00780c */ /* 0x000fe400017a4270 */
[----:B------:R-:W-:-:S04]  /*5ec0*/  LEA R154, P1, R22, UR10, 0x2 ;  /* 0x0000000a169a7c11 */ /* 0x000fc8000f8210ff */
[----:B------:R-:W-:-:S07]  /*5ed0*/  LEA.HI.X R155, R22, UR11, R23, 0x2, P1 ;  /* 0x0000000b169b7c11 */ /* 0x000fce00088f1417 */
[----:B0-----:R-:W-:Y:S05]  /*5ee0*/  @!P5 BRA `(.L_x_138) ;  /* 0x000000000004d947 */ /* 0x001fea0003800000 */
[----:B------:R0:W5:Y:S02]  /*5ef0*/  LDG.E.LTC128B R7, desc[UR16][R154.64] ;  /* 0x000000109a077981 */ /* 0x000164000c1e1920 */
.L_x_138:
[----:B------:R-:W-:Y:S05]  /*5f00*/  BSYNC B1 ;  /* 0x0000000000017941 */ /* 0x000fea0003800000 */
.L_x_137:
[C---:B------:R-:W-:Y:S01]  /*5f10*/  IADD3 R16, P4, R18.reuse, R144, RZ ;  /* 0x0000009012107210 */ /* 0x040fe20007f9e0ff */
[----:B-----5:R-:W-:Y:S01]  /*5f20*/  FMUL R9, R7, R14 ;  /* 0x0000000e07097220 */ /* 0x020fe20000400000 */
[----:B------:R-:W-:Y:S01]  /*5f30*/  IADD3 R18, P1, R18, R216, RZ ;  /* 0x000000d812127210 */ /* 0x000fe20007f3e0ff */
[----:B------:R-:W-:Y:S01]  /*5f40*/  BSSY B1, `(.L_x_139) ;  /* 0x000000b000017945 */ /* 0x000fe20003800000 */
[----:B------:R-:W-:Y:S01]  /*5f50*/  ISETP.GT.AND P2, PT, R11, 0x79, P2 ;  /* 0x000000790b00780c */ /* 0x000fe20001744270 */
[----:B------:R-:W-:Y:S01]  /*5f60*/  FFMA R9, R148, R15, R9 ;  /* 0x0000000f94097223 */ /* 0x000fe20000000009 */
[----:B------:R-:W-:-:S04]  /*5f70*/  IMAD.WIDE.U32 R146, R5, UR8, R146 ;  /* 0x0000000805927c25 */ /* 0x000fc8000f8e0092 */
[C---:B------:R-:W-:Y:S01]  /*5f80*/  IMAD.X R19, R17.reuse, 0x1, R217, P1 ;  /* 0x0000000111137824 */ /* 0x040fe200008e06d9 */
[----:B------:R-:W-:Y:S01]  /*5f90*/  LEA R22, P1, R152, UR10, 0x2 ;  /* 0x0000000a98167c11 */ /* 0x000fe2000f8210ff */
[----:B------:R-:W-:-:S03]  /*5fa0*/  IMAD.X R17, R17, 0x1, R145, P4 ;  /* 0x0000000111117824 */ /* 0x000fc600020e0691 */
[----:B------:R0:W-:Y:S01]  /*5fb0*/  @P5 STG.E desc[UR16][R18.64], R9 ;  /* 0x0000000912005986 */ /* 0x0001e2000c101910 */
[----:B------:R-:W-:Y:S01]  /*5fc0*/  LEA.HI.X R23, R152, UR11, R219, 0x2, P1 ;  /* 0x0000000b98177c11 */ /* 0x000fe200088f14db */
[----:B------:R-:W-:Y:S07]  /*5fd0*/  @!P2 BRA `(.L_x_140) ;  /* 0x000000000004a947 */ /* 0x000fee0003800000 */
[----:B------:R0:W5:Y:S02]  /*5fe0*/  LDG.E.LTC128B R7, desc[UR16][R22.64] ;  /* 0x0000001016077981 */ /* 0x000164000c1e1920 */
.L_x_140:
[----:B------:R-:W-:Y:S05]  /*5ff0*/  BSYNC B1 ;  /* 0x0000000000017941 */ /* 0x000fea0003800000 */
.L_x_139:
[----:B-----5:R-:W-:Y:S01]  /*6000*/  FMUL R148, R7, R14 ;  /* 0x0000000e07947220 */ /* 0x020fe20000400000 */
[----:B------:R-:W-:Y:S01]  /*6010*/  ISETP.GT.AND P4, PT, R11, 0x78, P0 ;  /* 0x000000780b00780c */ /* 0x000fe20000784270 */
[----:B0-----:R-:W-:Y:S01]  /*6020*/  IMAD.IADD R9, R8, 0x1, R147 ;  /* 0x0000000108097824 */ /* 0x001fe200078e0293 */
[C---:B------:R-:W-:Y:S01]  /*6030*/  LEA R22, P1, R146.reuse, UR10, 0x2 ;  /* 0x0000000a92167c11 */ /* 0x040fe2000f8210ff */
[----:B------:R-:W-:Y:S01]  /*6040*/  FFMA R149, R149, R15, R148 ;  /* 0x0000000f95957223 */ /* 0x000fe20000000094 */
[----:B------:R-:W-:Y:S01]  /*6050*/  BSSY B1, `(.L_x_141) ;  /* 0x0000006000017945 */ /* 0x000fe20003800000 */
[----:B------:R-:W-:Y:S01]  /*6060*/  IMAD.WIDE.U32 R156, R5, UR8, R156 ;  /* 0x00000008059c7c25 */ /* 0x000fe2000f8e009c */
[----:B------:R-:W-:Y:S02]  /*6070*/  LEA.HI.X R23, R146, UR11, R9, 0x2, P1 ;  /* 0x0000000b92177c11 */ /* 0x000fe400088f1409 */
[----:B------:R0:W-:Y:S05]  /*6080*/  @P2 STG.E desc[UR16][R16.64], R149 ;  /* 0x0000009510002986 */ /* 0x0001ea000c101910 */
[----:B------:R-:W-:Y:S05]  /*6090*/  @!P4 BRA `(.L_x_142) ;  /* 0x000000000004c947 */ /* 0x000fea0003800000 */
[----:B------:R0:W5:Y:S02]  /*60a0*/  LDG.E.LTC128B R7, desc[UR16][R22.64+0x20] ;  /* 0x0000201016077981 */ /* 0x000164000c1e1920 */
.L_x_142:
[----:B------:R-:W-:Y:S05]  /*60b0*/  BSYNC B1 ;  /* 0x0000000000017941 */ /* 0x000fea0003800000 */
.L_x_141:
[----:B-----5:R-:W-:Y:S01]  /*60c0*/  FMUL R5, R7, R14 ;  /* 0x0000000e07057220 */ /* 0x020fe20000400000 */
[----:B------:R-:W-:Y:S01]  /*60d0*/  ISETP.GT.AND P1, PT, R11, 0x79, P0 ;  /* 0x000000790b00780c */ /* 0x000fe20000724270 */
[----:B------:R-:W-:Y:S01]  /*60e0*/  IMAD.IADD R9, R8, 0x1, R157 ;  /* 0x0000000108097824 */ /* 0x000fe200078e029d */
[----:B------:R-:W-:Y:S01]  /*60f0*/  LEA R8, P2, R156, UR10, 0x2 ;  /* 0x0000000a9c087c11 */ /* 0x000fe2000f8410ff */
[----:B------:R-:W-:Y:S01]  /*6100*/  FFMA R5, R150, R15, R5 ;  /* 0x0000000f96057223 */ /* 0x000fe20000000005 */
[----:B------:R-:W-:Y:S01]  /*6110*/  BSSY B1, `(.L_x_143) ;  /* 0x0000006000017945 */ /* 0x000fe20003800000 */
[----:B------:R-:W-:Y:S02]  /*6120*/  ISETP.GT.AND P0, PT, R12, 0x80, PT ;  /* 0x000000800c00780c */ /* 0x000fe40003f04270 */
[----:B------:R-:W-:Y:S01]  /*6130*/  LEA.HI.X R9, R156, UR11, R9, 0x2, P2 ;  /* 0x0000000b9c097c11 */ /* 0x000fe200090f1409 */
[----:B------:R0:W-:Y:S05]  /*6140*/  @P4 STG.E desc[UR16][R18.64+0x20], R5 ;  /* 0x0000200512004986 */ /* 0x0001ea000c101910 */
[----:B------:R-:W-:Y:S05]  /*6150*/  @!P1 BRA `(.L_x_144) ;  /* 0x0000000000049947 */ /* 0x000fea0003800000 */
[----:B------:R0:W5:Y:S02]  /*6160*/  LDG.E.LTC128B R7, desc[UR16][R8.64+0x20] ;  /* 0x0000201008077981 */ /* 0x000164000c1e1920 */
.L_x_144:
[----:B------:R-:W-:Y:S05]  /*6170*/  BSYNC B1 ;  /* 0x0000000000017941 */ /* 0x000fea0003800000 */
.L_x_143:
[----:B-----5:R-:W-:Y:S01]  /*6180*/  FMUL R146, R7, R14 ;  /* 0x0000000e07927220 */ /* 0x020fe20000400000 */
[----:B------:R-:W-:Y:S01]  /*6190*/  ISETP.GT.AND P2, PT, R11, RZ, P0 ;  /* 0x000000ff0b00720c */ /* 0x000fe20000744270 */
[----:B------:R-:W-:Y:S02]  /*61a0*/  BSSY B1, `(.L_x_145) ;  /* 0x0000005000017945 */ /* 0x000fe40003800000 */
[----:B------:R-:W-:-:S05]  /*61b0*/  FFMA R151, R151, R15, R146 ;  /* 0x0000000f97977223 */ /* 0x000fca0000000092 */
[----:B------:R0:W-:Y:S05]  /*61c0*/  @P1 STG.E desc[UR16][R16.64+0x20], R151 ;  /* 0x0000209710001986 */ /* 0x0001ea000c101910 */
[----:B------:R-:W-:Y:S05]  /*61d0*/  @!P2 BRA `(.L_x_146) ;  /* 0x000000000004a947 */ /* 0x000fea0003800000 */
[----:B------:R0:W5:Y:S02]  /*61e0*/  LDG.E.LTC128B R7, desc[UR16][R158.64+0x200] ;  /* 0x000200109e077981 */ /* 0x000164000c1e1920 */
.L_x_146:
[----:B------:R-:W-:Y:S05]  /*61f0*/  BSYNC B1 ;  /* 0x0000000000017941 */ /* 0x000fea0003800000 */
.L_x_145:
[----:B0----5:R-:W-:Y:S01]  /*6200*/  FMUL R5, R7, R14 ;  /* 0x0000000e07057220 */ /* 0x021fe20000400000 */
[----:B------:R-:W-:Y:S01]  /*6210*/  ISETP.GT.AND P4, PT, R11, 0x1, P0 ;  /* 0x000000010b00780c */ /* 0x000fe20000784270 */
[----:B------:R-:W-:Y:S01]  /*6220*/  BSSY B1, `(.L_x_147) ;  /* 0x0000006000017945 */ /* 0x000fe20003800000 */
[----:B------:R-:W-:Y:S01]  /*6230*/  ISETP.GT.AND P1, PT, R12, 0x88, PT ;  /* 0x000000880c00780c */ /* 0x000fe20003f24270 */
[----:B------:R-:W-:-:S05]  /*6240*/  FFMA R5, R24, R15, R5 ;  /* 0x0000000f18057223 */ /* 0x000fca0000000005 */
[----:B------:R0:W-:Y:S05]  /*6250*/  @P2 STG.E desc[UR16][R20.64+0x200], R5 ;  /* 0x0002000514002986 */ /* 0x0001ea000c101910 */
[----:B------:R-:W-:Y:S05]  /*6260*/  @!P4 BRA `(.L_x_148) ;  /* 0x000000000004c947 */ /* 0x000fea0003800000 */
[----:B------:R0:W5:Y:S02]  /*6270*/  LDG.E.LTC128B R7, desc[UR16][R88.64+0x200] ;  /* 0x0002001058077981 */ /* 0x000164000c1e1920 */
.L_x_148:
[----:B------:R-:W-:Y:S05]  /*6280*/  BSYNC B1 ;  /* 0x0000000000017941 */ /* 0x000fea0003800000 */
.L_x_147:
[----:B-----5:R-:W-:Y:S01]  /*6290*/  FMUL R12, R7, R14 ;  /* 0x0000000e070c7220 */ /* 0x020fe20000400000 */
[----:B------:R-:W-:Y:S01]  /*62a0*/  ISETP.GT.AND P2, PT, R11, RZ, P1 ;  /* 0x000000ff0b00720c */ /* 0x000fe20000f44270 */
[----:B------:R-:W-:Y:S02]  /*62b0*/  BSSY B1, `(.L_x_149) ;  /* 0x0000005000017945 */ /* 0x000fe40003800000 */
[----:B------:R-:W-:-:S05]  /*62c0*/  FFMA R25, R25, R15, R12 ;  /* 0x0000000f19197223 */ /* 0x000fca000000000c */
[----:B------:R0:W-:Y:S05]  /*62d0*/  @P4 STG.E desc[UR16][R160.64+0x200], R25 ;  /* 0x00020019a0004986 */ /* 0x0001ea000c101910 */
[----:B------:R-:W-:Y:S05]  /*62e0*/  @!P2 BRA `(.L_x_150) ;  /* 0x000000000004a947 */ /* 0x000fea0003800000 */
[----:B------:R0:W5:Y:S02]  /*62f0*/  LDG.E.LTC128B R7, desc[UR16][R158.64+0x220] ;  /* 0x000220109e077981 */ /* 0x000164000c1e1920 */
.L_x_150:
[----:B------:R-:W-:Y:S05]  /*6300*/  BSYNC B1 ;  /* 0x0000000000017941 */ /* 0x000fea0003800000 */
.L_x_149:
[----:B0----5:R-:W-:Y:S01]  /*6310*/  FMUL R5, R7, R14 ;  /* 0x0000000e07057220 */ /* 0x021fe20000400000 */
[----:B------:R-:W-:Y:S01]  /*6320*/  ISETP.GT.AND P4, PT, R11, 0x1, P1 ;  /* 0x000000010b00780c */ /* 0x000fe20000f84270 */
[----:B------:R-:W-:Y:S02]  /*6330*/  BSSY B1, `(.L_x_151) ;  /* 0x0000005000017945 */ /* 0x000fe40003800000 */
[----:B------:R-:W-:-:S05]  /*6340*/  FFMA R5, R26, R15, R5 ;  /* 0x0000000f1a057223 */ /* 0x000fca0000000005 */
[----:B------:R0:W-:Y:S05]  /*6350*/  @P2 STG.E desc[UR16][R20.64+0x220], R5 ;  /* 0x0002200514002986 */ /* 0x0001ea000c101910 */
[----:B------:R-:W-:Y:S05]  /*6360*/  @!P4 BRA `(.L_x_152) ;  /* 0x000000000004c947 */ /* 0x000fea0003800000 */
[----:B------:R0:W5:Y:S02]  /*6370*/  LDG.E.LTC128B R7, desc[UR16][R88.64+0x220] ;  /* 0x0002201058077981 */ /* 0x000164000c1e1920 */
.L_x_152:
[----:B------:R-:W-:Y:S05]  /*6380*/  BSYNC B1 ;  /* 0x0000000000017941 */ /* 0x000fea0003800000 */
.L_x_151:
[----:B-----5:R-:W-:Y:S01]  /*6390*/  FMUL R12, R7, R14 ;  /* 0x0000000e070c7220 */ /* 0x020fe20000400000 */
[----:B------:R-:W-:Y:S01]  /*63a0*/  ISETP.GT.AND P2, PT, R11, 0x8, P0 ;  /* 0x000000080b00780c */ /* 0x000fe20000744270 */
[----:B------:R-:W-:Y:S02]  /*63b0*/  BSSY B1, `(.L_x_153) ;  /* 0x0000005000017945 */ /* 0x000fe40003800000 */
[----:B------:R-:W-:-:S05]  /*63c0*/  FFMA R27, R27, R15, R12 ;  /* 0x0000000f1b1b7223 */ /* 0x000fca000000000c */
[----:B------:R0:W-:Y:S05]  /*63d0*/  @P4 STG.E desc[UR16][R160.64+0x220], R27 ;  /* 0x0002201ba0004986 */ /* 0x0001ea000c101910 */
[----:B------:R-:W-:Y:S05]  /*63e0*/  @!P2 BRA `(.L_x_154) ;  /* 0x000000000004a947 */ /* 0x000fea0003800000 */
[----:B------:R0:W5:Y:S02]  /*63f0*/  LDG.E.LTC128B R7, desc[UR16][R90.64+0x200] ;  /* 0x000200105a077981 */ /* 0x000164000c1e1920 */
.L_x_154:
[----:B------:R-:W-:Y:S05]  /*6400*/  BSYNC B1 ;  /* 0x0000000000017941 */ /* 0x000fea0003800000 */
.L_x_153:
[----:B0----5:R-:W-:Y:S01]  /*6410*/  FMUL R5, R7, R14 ;  /* 0x0000000e07057220 */ /* 0x021fe20000400000 */
[----:B------:R-:W-:Y:S01]  /*6420*/  ISETP.GT.AND P4, PT, R11, 0x9, P0 ;  /* 0x000000090b00780c */ /* 0x000fe20000784270 */
[----:B------:R-:W-:Y:S02]  /*6430*/  BSSY B1, `(.L_x_155) ;  /* 0x0000005000017945 */ /* 0x000fe40003800000 */
[----:B------:R-:W-:-:S05]  /*6440*/  FFMA R5, R28, R15, R5 ;  /* 0x0000000f1c057223 */ /* 0x000fca0000000005 */
[----:B------:R0:W-:Y:S05]  /*6450*/  @P2 STG.E desc[UR16][R162.64+0x200], R5 ;  /* 0x00020005a2002986 */ /* 0x0001ea000c101910 */
[----:B------:R-:W-:Y:S05]  /*6460*/  @!P4 BRA `(.L_x_156) ;  /* 0x000000000004c947 */ /* 0x000fea0003800000 */
[----:B------:R0:W5:Y:S02]  /*6470*/  LDG.E.LTC128B R7, desc[UR16][R164.64+0x200] ;  /* 0x00020010a4077981 */ /* 0x000164000c1e1920 */
.L_x_156:
[----:B------:R-:W-:Y:S05]  /*6480*/  BSYNC B1 ;  /* 0x0000000000017941 */ /* 0x000fea0003800000 */
.L_x_155:
[----:B-----5:R-:W-:Y:S01]  /*6490*/  FMUL R12, R7, R14 ;  /* 0x0000000e070c7220 */ /* 0x020fe20000400000 */
[----:B------:R-:W-:Y:S01]  /*64a0*/  ISETP.GT.AND P2, PT, R11, 0x8, P1 ;  /* 0x000000080b00780c */ /* 0x000fe20000f44270 */
[----:B------:R-:W-:Y:S02]  /*64b0*/  BSSY B1, `(.L_x_157) ;  /* 0x0000005000017945 */ /* 0x000fe40003800000 */
[----:B------:R-:W-:-:S05]  /*64c0*/  FFMA R29, R29, R15, R12 ;  /* 0x0000000f1d1d7223 */ /* 0x000fca000000000c */
[----:B------:R0:W-:Y:S05]  /*64d0*/  @P4 STG.E desc[UR16][R166.64+0x200], R29 ;  /* 0x0002001da6004986 */ /* 0x0001ea000c101910 */
[----:B------:R-:W-:Y:S05]  /*64e0*/  @!P2 BRA `(.L_x_158) ;  /* 0x000000000004a947 */ /* 0x000fea0003800000 */
[----:B------:R0:W5:Y:S02]  /*64f0*/  LDG.E.LTC128B R7, desc[UR16][R90.64+0x220] ;  /* 0x000220105a077981 */ /* 0x000164000c1e1920 */
.L_x_158:
[----:B------:R-:W-:Y:S05]  /*6500*/  BSYNC B1 ;  /* 0x0000000000017941 */ /* 0x000fea0003800000 */
.L_x_157:
[----:B0----5:R-:W-:Y:S01]  /*6510*/  FMUL R5, R7, R14 ;  /* 0x0000000e07057220 */ /* 0x021fe20000400000 */
[----:B------:R-:W-:Y:S01]  /*6520*/  ISETP.GT.AND P4, PT, R11, 0x9, P1 ;  /* 0x000000090b00780c */ /* 0x000fe20000f84270 */
[----:B------:R-:W-:Y:S02]  /*6530*/  BSSY B1, `(.L_x_159) ;  /* 0x0000005000017945 */ /* 0x000fe40003800000 */
[----:B------:R-:W-:-:S05]  /*6540*/  FFMA R5, R30, R15, R5 ;  /* 0x0000000f1e057223 */ /* 0x000fca0000000005 */
[----:B------:R0:W-:Y:S05]  /*6550*/  @P2 STG.E desc[UR16][R162.64+0x220], R5 ;  /* 0x00022005a2002986 */ /* 0x0001ea000c101910 */
[----:B------:R-:W-:Y:S05]  /*6560*/  @!P4 BRA `(.L_x_160) ;  /* 0x000000000004c947 */ /* 0x000fea0003800000 */
[----:B------:R0:W5:Y:S02]  /*6570*/  LDG.E.LTC128B R7, desc[UR16][R164.64+0x220] ;  /* 0x00022010a4077981 */ /* 0x000164000c1e1920 */
.L_x_160:
[----:B------:R-:W-:Y:S05]  /*6580*/  BSYNC B1 ;  /* 0x0000000000017941 */ /* 0x000fea0003800000 */
.L_x_159:
[----:B-----5:R-:W-:Y:S01]  /*6590*/  FMUL R12, R7, R14 ;  /* 0x0000000e070c7220 */ /* 0x020fe20000400000 */
[----:B------:R-:W-:Y:S01]  /*65a0*/  ISETP.GT.AND P2, PT, R11, 0x10, P0 ;  /* 0x000000100b00780c */ /* 0x000fe20000744270 */
[----:B------:R-:W-:Y:S02]  /*65b0*/  BSSY B1, `(.L_x_161) ;  /* 0x0000005000017945 */ /* 0x000fe40003800000 */
[----:B------:R-:W-:-:S05]  /*65c0*/  FFMA R31, R31, R15, R12 ;  /* 0x0000000f1f1f7223 */ /* 0x000fca000000000c */
[----:B------:R0:W-:Y:S05]  /*65d0*/  @P4 STG.E desc[UR16][R166.64+0x220], R31 ;  /* 0x0002201fa6004986 */ /* 0x0001ea000c101910 */
[----:B------:R-:W-:Y:S05]  /*65e0*/  @!P2 BRA `(.L_x_162) ;  /* 0x000000000004a947 */ /* 0x000fea0003800000 */
[----:B------:R0:W5:Y:S02]  /*65f0*/  LDG.E.LTC128B R7, desc[UR16][R96.64+0x200] ;  /* 0x0002001060077981 */ /* 0x000164000c1e1920 */
.L_x_162:
[----:B------:R-:W-:Y:S05]  /*6600*/  BSYNC B1 ;  /* 0x0000000000017941 */ /* 0x000fea0003800000 */
.L_x_161:
[----:B0----5:R-:W-:Y:S01]  /*6610*/  FMUL R5, R7, R14 ;  /* 0x0000000e07057220 */ /* 0x021fe20000400000 */
[----:B------:R-:W-:Y:S01]  /*6620*/  ISETP.GT.AND P4, PT, R11, 0x11, P0 ;  /* 0x000000110b00780c */ /* 0x000fe20000784270 */
[----:B------:R-:W-:Y:S02]  /*6630*/  BSSY B1, `(.L_x_163) ;  /* 0x0000005000017945 */ /* 0x000fe40003800000 */
[----:B------:R-:W-:-:S05]  /*6640*/  FFMA R5, R32, R15, R5 ;  /* 0x0000000f20057223 */ /* 0x000fca0000000005 */
[----:B------:R0:W-:Y:S05]  /*6650*/  @P2 STG.E desc[UR16][R92.64+0x200], R5 ;  /* 0x000200055c002986 */ /* 0x0001ea000c101910 */
[----:B------:R-:W-:Y:S05]  /*6660*/  @!P4 BRA `(.L_x_164) ;  /* 0x000000000004c947 */ /* 0x000fea0003800000 */
[----:B------:R0:W5:Y:S02]  /*6670*/  LDG.E.LTC128B R7, desc[UR16][R94.64+0x200] ;  /* 0x000200105e077981 */ /* 0x000164000c1e1920 */
.L_x_164:
[----:B------:R-:W-:Y:S05]  /*6680*/  BSYNC B1 ;  /* 0x0000000000017941 */ /* 0x000fea0003800000 */
.L_x_163:
[----:B-----5:R-:W-:Y:S01]  /*6690*/  FMUL R12, R7, R14 ;  /* 0x0000000e070c7220 */ /* 0x020fe20000400000 */
[----:B------:R-:W-:Y:S01]  /*66a0*/  ISETP.GT.AND P2, PT, R11, 0x10, P1 ;  /* 0x000000100b00780c */ /* 0x000fe20000f44270 */
[----:B------:R-:W-:Y:S02]  /*66b0*/  BSSY B1, `(.L_x_165) ;  /* 0x0000005000017945 */ /* 0x000fe40003800000 */
[----:B------:R-:W-:-:S05]  /*66c0*/  FFMA R33, R33, R15, R12 ;  /* 0x0000000f21217223 */ /* 0x000fca000000000c */
[----:B------:R0:W-:Y:S05]  /*66d0*/  @P4 STG.E desc[UR16][R168.64+0x200], R33 ;  /* 0x00020021a8004986 */ /* 0x0001ea000c101910 */
[----:B------:R-:W-:Y:S05]  /*66e0*/  @!P2 BRA `(.L_x_166) ;  /* 0x000000000004a947 */ /* 0x000fea0003800000 */
[----:B------:R0:W5:Y:S02]  /*66f0*/  LDG.E.LTC128B R7, desc[UR16][R96.64+0x220] ;  /* 0x0002201060077981 */ /* 0x000164000c1e1920 */
.L_x_166:
[----:B------:R-:W-:Y:S05]  /*6700*/  BSYNC B1 ;  /* 0x0000000000017941 */ /* 0x000fea0003800000 */
.L_x_165:
[----:B0----5:R-:W-:Y:S01]  /*6710*/  FMUL R5, R7, R14 ;  /* 0x0000000e07057220 */ /* 0x021fe20000400000 */
[----:B------:R-:W-:Y:S01]  /*6720*/  ISETP.GT.AND P4, PT, R11, 0x11, P1 ;  /* 0x000000110b00780c */ /* 0x000fe20000f84270 */
[----:B------:R-:W-:Y:S02]  /*6730*/  BSSY B1, `(.L_x_167) ;  /* 0x0000005000017945 */ /* 0x000fe40003800000 */
[----:B------:R-:W-:-:S05]  /*6740*/  FFMA R5, R34, R15, R5 ;  /* 0x0000000f22057223 */ /* 0x000fca0000000005 */
[----:B------:R0:W-:Y:S05]  /*6750*/  @P2 STG.E desc[UR16][R92.64+0x220], R5 ;  /* 0x000220055c002986 */ /* 0x0001ea000c101910 */
[----:B------:R-:W-:Y:S05]  /*6760*/  @!P4 BRA `(.L_x_168) ;  /* 0x000000000004c947 */ /* 0x000fea0003800000 */
[----:B------:R0:W5:Y:S02]  /*6770*/  LDG.E.LTC128B R7, desc[UR16][R94.64+0x220] ;  /* 0x000220105e077981 */ /* 0x000164000c1e1920 */
.L_x_168:
[----:B------:R-:W-:Y:S05]  /*6780*/  BSYNC B1 ;  /* 0x0000000000017941 */ /* 0x000fea0003800000 */
.L_x_167:
[----:B-----5:R-:W-:Y:S01]  /*6790*/  FMUL R12, R7, R14 ;  /* 0x0000000e070c7220 */ /* 0x020fe20000400000 */
[----:B------:R-:W-:Y:S01]  /*67a0*/  ISETP.GT.AND P2, PT, R11, 0x18, P0 ;  /* 0x000000180b00780c */ /* 0x000fe20000744270 */
[----:B------:R-:W-:Y:S02]  /*67b0*/  BSSY B1, `(.L_x_169) ;  /* 0x0000005000017945 */ /* 0x000fe40003800000 */
[----:B------:R-:W-:-:S05]  /*67c0*/  FFMA R35, R35, R15, R12 ;  /* 0x0000000f23237223 */ /* 0x000fca000000000c */
[----:B------:R0:W-:Y:S05]  /*67d0*/  @P4 STG.E desc[UR16][R168.64+0x220], R35 ;  /* 0x00022023a8004986 */ /* 0x0001ea000c101910 */
[----:B------:R-:W-:Y:S05]  /*67e0*/  @!P2 BRA `(.L_x_170) ;  /* 0x000000000004a947 */ /* 0x000fea0003800000 */
[----:B------:R0:W5:Y:S02]  /*67f0*/  LDG.E.LTC128B R7, desc[UR16][R98.64+0x200] ;  /* 0x0002001062077981 */ /* 0x000164000c1e1920 */
.L_x_170:
[----:B------:R-:W-:Y:S05]  /*6800*/  BSYNC B1 ;  /* 0x0000000000017941 */ /* 0x000fea0003800000 */
.L_x_169:
[----:B0----5:R-:W-:Y:S01]  /*6810*/  FMUL R5, R7, R14 ;  /* 0x0000000e07057220 */ /* 0x021fe20000400000 */
[----:B------:R-:W-:Y:S01]  /*6820*/  ISETP.GT.AND P4, PT, R11, 0x19, P0 ;  /* 0x000000190b00780c */ /* 0x000fe20000784270 */
[----:B------:R-:W-:Y:S02]  /*6830*/  BSSY B1, `(.L_x_171) ;  /* 0x0000005000017945 */ /* 0x000fe40003800000 */
[----:B------:R-:W-:-:S05]  /*6840*/  FFMA R5, R36, R15, R5 ;  /* 0x0000000f24057223 */ /* 0x000fca0000000005 */
[----:B------:R0:W-:Y:S05]  /*6850*/  @P2 STG.E desc[UR16][R172.64+0x200], R5 ;  /* 0x00020005ac002986 */ /* 0x0001ea000c101910 */
[----:B------:R-:W-:Y:S05]  /*6860*/  @!P4 BRA `(.L_x_172) ;  /* 0x000000000004c947 */ /* 0x000fea0003800000 */
[----:B------:R0:W5:Y:S02]  /*6870*/  LDG.E.LTC128B R7, desc[UR16][R100.64+0x200] ;  /* 0x0002001064077981 */ /* 0x000164000c1e1920 */
.L_x_172:
[----:B------:R-:W-:Y:S05]  /*6880*/  BSYNC B1 ;  /* 0x0000000000017941 */ /* 0x000fea0003800000 */
.L_x_171:
[----:B-----5:R-:W-:Y:S01]  /*6890*/  FMUL R12, R7, R14 ;  /* 0x0000000e070c7220 */ /* 0x020fe20000400000 */
[----:B------:R-:W-:Y:S01]  /*68a0*/  ISETP.GT.AND P2, PT, R11, 0x18, P1 ;  /* 0x000000180b00780c */ /* 0x000fe20000f44270 */
[----:B------:R-:W-:Y:S02]  /*68b0*/  BSSY B1, `(.L_x_173) ;  /* 0x0000005000017945 */ /* 0x000fe40003800000 */
[----:B------:R-:W-:-:S05]  /*68c0*/  FFMA R37, R37, R15, R12 ;  /* 0x0000000f25257223 */ /* 0x000fca000000000c */
[----:B------:R0:W-:Y:S05]  /*68d0*/  @P4 STG.E desc[UR16][R170.64+0x200], R37 ;  /* 0x00020025aa004986 */ /* 0x0001ea000c101910 */
[----:B------:R-:W-:Y:S05]  /*68e0*/  @!P2 BRA `(.L_x_174) ;  /* 0x000000000004a947 */ /* 0x000fea0003800000 */
[----:B------:R0:W5:Y:S02]  /*68f0*/  LDG.E.LTC128B R7, desc[UR16][R98.64+0x220] ;  /* 0x0002201062077981 */ /* 0x000164000c1e1920 */
.L_x_174:
[----:B------:R-:W-:Y:S05]  /*6900*/  BSYNC B1 ;  /* 0x0000000000017941 */ /* 0x000fea0003800000 */
.L_x_173:
[----:B0----5:R-:W-:Y:S01]  /*6910*/  FMUL R5, R7, R14 ;  /* 0x0000000e07057220 */ /* 0x021fe20000400000 */
[----:B------:R-:W-:Y:S01]  /*6920*/  ISETP.GT.AND P4, PT, R11, 0x19, P1 ;  /* 0x000000190b00780c */ /* 0x000fe20000f84270 */
[----:B------:R-:W-:Y:S02]  /*6930*/  BSSY B1, `(.L_x_175) ;  /* 0x0000005000017945 */ /* 0x000fe40003800000 */
[----:B------:R-:W-:-:S05]  /*6940*/  FFMA R5, R38, R15, R5 ;  /* 0x0000000f26057223 */ /* 0x000fca0000000005 */
[----:B------:R0:W-:Y:S05]  /*6950*/  @P2 STG.E desc[UR16][R172.64+0x220], R5 ;  /* 0x00022005ac002986 */ /* 0x0001ea000c101910 */
[----:B------:R-:W-:Y:S05]  /*6960*/  @!P4 BRA `(.L_x_176) ;  /* 0x000000000004c947 */ /* 0x000fea0003800000 */
[----:B------:R0:W5:Y:S02]  /*6970*/  LDG.E.LTC128B R7, desc[UR16][R100.64+0x220] ;  /* 0x0002201064077981 */ /* 0x000164000c1e1920 */
.L_x_176:
[----:B------:R-:W-:Y:S05]  /*6980*/  BSYNC B1 ;  /* 0x0000000000017941 */ /* 0x000fea0003800000 */
.L_x_175:
[----:B-----5:R-:W-:Y:S01]  /*6990*/  FMUL R12, R7, R14 ;  /* 0x0000000e070c7220 */ /* 0x020fe20000400000 */
[----:B------:R-:W-:Y:S01]  /*69a0*/  ISETP.GT.AND P2, PT, R11, 0x20, P0 ;  /* 0x000000200b00780c */ /* 0x000fe20000744270 */
[----:B------:R-:W-:Y:S02]  /*69b0*/  BSSY B1, `(.L_x_177) ;  /* 0x0000005000017945 */ /* 0x000fe40003800000 */
[----:B------:R-:W-:-:S05]  /*69c0*/  FFMA R39, R39, R15, R12 ;  /* 0x0000000f27277223 */ /* 0x000fca000000000c */
[----:B------:R0:W-:Y:S05]  /*69d0*/  @P4 STG.E desc[UR16][R170.64+0x220], R39 ;  /* 0x00022027aa004986 */ /* 0x0001ea000c101910 */
[----:B------:R-:W-:Y:S05]  /*69e0*/  @!P2 BRA `(.L_x_178) ;  /* 0x000000000004a947 */ /* 0x000fea0003800000 */
[----:B------:R0:W5:Y:S02]  /*69f0*/  LDG.E.LTC128B R7, desc[UR16][R174.64+0x200] ;  /* 0x00020010ae077981 */ /* 0x000164000c1e1920 */
.L_x_178:
[----:B------:R-:W-:Y:S05]  /*6a00*/  BSYNC B1 ;  /* 0x0000000000017941 */ /* 0x000fea0003800000 */
.L_x_177:
[----:B0----5:R-:W-:Y:S01]  /*6a10*/  FMUL R5, R7, R14 ;  /* 0x0000000e07057220 */ /* 0x021fe20000400000 */
[----:B------:R-:W-:Y:S01]  /*6a20*/  ISETP.GT.AND P4, PT, R11, 0x21, P0 ;  /* 0x000000210b00780c */ /* 0x000fe20000784270 */
[----:B------:R-:W-:Y:S02]  /*6a30*/  BSSY B1, `(.L_x_179) ;  /* 0x0000005000017945 */ /* 0x000fe40003800000 */
[----:B------:R-:W-:-:S05]  /*6a40*/  FFMA R5, R40, R15, R5 ;  /* 0x0000000f28057223 */ /* 0x000fca0000000005 */
[----:B------:R0:W-:Y:S05]  /*6a50*/  @P2 STG.E desc[UR16][R102.64+0x200], R5 ;  /* 0x0002000566002986 */ /* 0x0001ea000c101910 */
[----:B------:R-:W-:Y:S05]  /*6a60*/  @!P4 BRA `(.L_x_180) ;  /* 0x000000000004c947 */ /* 0x000fea0003800000 */
[----:B------:R0:W5:Y:S02]  /*6a70*/  LDG.E.LTC128B R7, desc[UR16][R104.64+0x200] ;  /* 0x0002001068077981 */ /* 0x000164000c1e1920 */
.L_x_180:
[----:B------:R-:W-:Y:S05]  /*6a80*/  BSYNC B1 ;  /* 0x0000000000017941 */ /* 0x000fea0003800000 */
.L_x_179:
[----:B-----5:R-:W-:Y:S01]  /*6a90*/  FMUL R12, R7, R14 ;  /* 0x0000000e070c7220 */ /* 0x020fe20000400000 */
[----:B------:R-:W-:Y:S01]  /*6aa0*/  ISETP.GT.AND P2, PT, R11, 0x20, P1 ;  /* 0x000000200b00780c */ /* 0x000fe20000f44270 */
[----:B------:R-:W-:Y:S02]  /*6ab0*/  BSSY B1, `(.L_x_181) ;  /* 0x0000005000017945 */ /* 0x000fe40003800000 */
[----:B------:R-:W-:-:S05]  /*6ac0*/  FFMA R41, R41, R15, R12 ;  /* 0x0000000f29297223 */ /* 0x000fca000000000c */
[----:B------:R0:W-:Y:S05]  /*6ad0*/  @P4 STG.E desc[UR16][R176.64+0x200], R41 ;  /* 0x00020029b0004986 */ /* 0x0001ea000c101910 */
[----:B------:R-:W-:Y:S05]  /*6ae0*/  @!P2 BRA `(.L_x_182) ;  /* 0x000000000004a947 */ /* 0x000fea0003800000 */
[----:B------:R0:W5:Y:S02]  /*6af0*/  LDG.E.LTC128B R7, desc[UR16][R174.64+0x220] ;  /* 0x00022010ae077981 */ /* 0x000164000c1e1920 */
.L_x_182:
[----:B------:R-:W-:Y:S05]  /*6b00*/  BSYNC B1 ;  /* 0x0000000000017941 */ /* 0x000fea0003800000 */
.L_x_181:
[----:B0----5:R-:W-:Y:S01]  /*6b10*/  FMUL R5, R7, R14 ;  /* 0x0000000e07057220 */ /* 0x021fe20000400000 */
[----:B------:R-:W-:Y:S01]  /*6b20*/  ISETP.GT.AND P4, PT, R11, 0x21, P1 ;  /* 0x000000210b00780c */ /* 0x000fe20000f84270 */
[----:B------:R-:W-:Y:S02]  /*6b30*/  BSSY B1, `(.L_x_183) ;  /* 0x0000005000017945 */ /* 0x000fe40003800000 */
[----:B------:R-:W-:-:S05]  /*6b40*/  FFMA R5, R42, R15, R5 ;  /* 0x0000000f2a057223 */ /* 0x000fca0000000005 */
[----:B------:R0:W-:Y:S05]  /*6b50*/  @P2 STG.E desc[UR16][R102.64+0x220], R5 ;  /* 0x0002200566002986 */ /* 0x0001ea000c101910 */
[----:B------:R-:W-:Y:S05]  /*6b60*/  @!P4 BRA `(.L_x_184) ;  /* 0x000000000004c947 */ /* 0x000fea0003800000 */
[----:B------:R0:W5:Y:S02]  /*6b70*/  LDG.E.LTC128B R7, desc[UR16][R104.64+0x220] ;  /* 0x0002201068077981 */ /* 0x000164000c1e1920 */
.L_x_184:
[----:B------:R-:W-:Y:S05]  /*6b80*/  BSYNC B1 ;  /* 0x0000000000017941 */ /* 0x000fea0003800000 */
.L_x_183:
[----:B-----5:R-:W-:Y:S01]  /*6b90*/  FMUL R12, R7, R14 ;  /* 0x0000000e070c7220 */ /* 0x020fe20000400000 */
[----:B------:R-:W-:Y:S01]  /*6ba0*/  ISETP.GT.AND P2, PT, R11, 0x28, P0 ;  /* 0x000000280b00780c */ /* 0x000fe20000744270 */
[----:B------:R-:W-:Y:S02]  /*6bb0*/  BSSY B1, `(.L_x_185) ;  /* 0x0000005000017945 */ /* 0x000fe40003800000 */
[----:B------:R-:W-:-:S05]  /*6bc0*/  FFMA R43, R43, R15, R12 ;  /* 0x0000000f2b2b7223 */ /* 0x000fca000000000c */
[----:B------:R0:W-:Y:S05]  /*6bd0*/  @P4 STG.E desc[UR16][R176.64+0x220], R43 ;  /* 0x0002202bb0004986 */ /* 0x0001ea000c101910 */
[----:B------:R-:W-:Y:S05]  /*6be0*/  @!P2 BRA `(.L_x_186) ;  /* 0x000000000004a947 */ /* 0x000fea0003800000 */
[----:B------:R0:W5:Y:S02]  /*6bf0*/  LDG.E.LTC128B R7, desc[UR16][R178.64+0x200] ;  /* 0x00020010b2077981 */ /* 0x000164000c1e1920 */
.L_x_186:
[----:B------:R-:W-:Y:S05]  /*6c00*/  BSYNC B1 ;  /* 0x0000000000017941 */ /* 0x000fea0003800000 */
.L_x_185:
[----:B0----5:R-:W-:Y:S01]  /*6c10*/  FMUL R5, R7, R14 ;  /* 0x0000000e07057220 */ /* 0x021fe20000400000 */
[----:B------:R-:W-:Y:S01]  /*6c20*/  ISETP.GT.AND P4, PT, R11, 0x29, P0 ;  /* 0x000000290b00780c */ /* 0x000fe20000784270 */
[----:B------:R-:W-:Y:S02]  /*6c30*/  BSSY B1, `(.L_x_187) ;  /* 0x0000005000017945 */ /* 0x000fe40003800000 */
[----:B------:R-:W-:-:S05]  /*6c40*/  FFMA R5, R44, R15, R5 ;  /* 0x0000000f2c057223 */ /* 0x000fca0000000005 */
[----:B------:R0:W-:Y:S05]  /*6c50*/  @P2 STG.E desc[UR16][R106.64+0x200], R5 ;  /* 0x000200056a002986 */ /* 0x0001ea000c101910 */
[----:B------:R-:W-:Y:S05]  /*6c60*/  @!P4 BRA `(.L_x_188) ;  /* 0x000000000004c947 */ /* 0x000fea0003800000 */
[----:B------:R0:W5:Y:S02]  /*6c70*/  LDG.E.LTC128B R7, desc[UR16][R108.64+0x200] ;  /* 0x000200106c077981 */ /* 0x000164000c1e1920 */
.L_x_188:
[----:B------:R-:W-:Y:S05]  /*6c80*/  BSYNC B1 ;  /* 0x0000000000017941 */ /* 0x000fea0003800000 */
.L_x_187:
[----:B-----5:R-:W-:Y:S01]  /*6c90*/  FMUL R12, R7, R14 ;  /* 0x0000000e070c7220 */ /* 0x020fe20000400000 */
[----:B------:R-:W-:Y:S01]  /*6ca0*/  ISETP.GT.AND P2, PT, R11, 0x28, P1 ;  /* 0x000000280b00780c */ /* 0x000fe20000f44270 */
[----:B------:R-:W-:Y:S02]  /*6cb0*/  BSSY B1, `(.L_x_189) ;  /* 0x0000005000017945 */ /* 0x000fe40003800000 */
[----:B------:R-:W-:-:S05]  /*6cc0*/  FFMA R45, R45, R15, R12 ;  /* 0x0000000f2d2d7223 */ /* 0x000fca000000000c */
[----:B------:R0:W-:Y:S05]  /*6cd0*/  @P4 STG.E desc[UR16][R180.64+0x200], R45 ;  /* 0x0002002db4004986 */ /* 0x0001ea000c101910 */
[----:B------:R-:W-:Y:S05]  /*6ce0*/  @!P2 BRA `(.L_x_190) ;  /* 0x000000000004a947 */ /* 0x000fea0003800000 */
[----:B------:R0:W5:Y:S02]  /*6cf0*/  LDG.E.LTC128B R7, desc[UR16][R178.64+0x220] ;  /* 0x00022010b2077981 */ /* 0x000164000c1e1920 */
.L_x_190:
[----:B------:R-:W-:Y:S05]  /*6d00*/  BSYNC B1 ;  /* 0x0000000000017941 */ /* 0x000fea0003800000 */
.L_x_189:
[----:B0----5:R-:W-:Y:S01]  /*6d10*/  FMUL R5, R7, R14 ;  /* 0x0000000e07057220 */ /* 0x021fe20000400000 */
[----:B------:R-:W-:Y:S01]  /*6d20*/  ISETP.GT.AND P4, PT, R11, 0x29, P1 ;  /* 0x000000290b00780c */ /* 0x000fe20000f84270 */
[----:B------:R-:W-:Y:S02]  /*6d30*/  BSSY B1, `(.L_x_191) ;  /* 0x0000005000017945 */ /* 0x000fe40003800000 */
[----:B------:R-:W-:-:S05]  /*6d40*/  FFMA R5, R46, R15, R5 ;  /* 0x0000000f2e057223 */ /* 0x000fca0000000005 */
[----:B------:R0:W-:Y:S05]  /*6d50*/  @P2 STG.E desc[UR16][R106.64+0x220], R5 ;  /* 0x000220056a002986 */ /* 0x0001ea000c101910 */
[----:B------:R-:W-:Y:S05]  /*6d60*/  @!P4 BRA `(.L_x_192) ;  /* 0x000000000004c947 */ /* 0x000fea0003800000 */
[----:B------:R0:W5:Y:S02]  /*6d70*/  LDG.E.LTC128B R7, desc[UR16][R108.64+0x220] ;  /* 0x000220106c077981 */ /* 0x000164000c1e1920 */
.L_x_192:
[----:B------:R-:W-:Y:S05]  /*6d80*/  BSYNC B1 ;  /* 0x0000000000017941 */ /* 0x000fea0003800000 */
.L_x_191:
[----:B-----5:R-:W-:Y:S01]  /*6d90*/  FMUL R12, R7, R14 ;  /* 0x0000000e070c7220 */ /* 0x020fe20000400000 */
[----:B------:R-:W-:Y:S01]  /*6da0*/  ISETP.GT.AND P2, PT, R11, 0x30, P0 ;  /* 0x000000300b00780c */ /* 0x000fe20000744270 */
[----:B------:R-:W-:Y:S02]  /*6db0*/  BSSY B1, `(.L_x_193) ;  /* 0x0000005000017945 */ /* 0x000fe40003800000 */
[----:B------:R-:W-:-:S05]  /*6dc0*/  FFMA R47, R47, R15, R12 ;  /* 0x0000000f2f2f7223 */ /* 0x000fca000000000c */
[----:B------:R0:W-:Y:S05]  /*6dd0*/  @P4 STG.E desc[UR16][R180.64+0x220], R47 ;  /* 0x0002202fb4004986 */ /* 0x0001ea000c101910 */
[----:B------:R-:W-:Y:S05]  /*6de0*/  @!P2 BRA `(.L_x_194) ;  /* 0x000000000004a947 */ /* 0x000fea0003800000 */
[----:B------:R0:W5:Y:S02]  /*6df0*/  LDG.E.LTC128B R7, desc[UR16][R110.64+0x200] ;  /* 0x000200106e077981 */ /* 0x000164000c1e1920 */
.L_x_194:
[----:B------:R-:W-:Y:S05]  /*6e00*/  BSYNC B1 ;  /* 0x0000000000017941 */ /* 0x000fea0003800000 */
.L_x_193:
[----:B0----5:R-:W-:Y:S01]  /*6e10*/  FMUL R5, R7, R14 ;  /* 0x0000000e07057220 */ /* 0x021fe20000400000 */
[----:B------:R-:W-:Y:S01]  /*6e20*/  ISETP.GT.AND P4, PT, R11, 0x31, P0 ;  /* 0x000000310b00780c */ /* 0x000fe20000784270 */
[----:B------:R-:W-:Y:S02]  /*6e30*/  BSSY B1, `(.L_x_195) ;  /* 0x0000005000017945 */ /* 0x000fe40003800000 */
[----:B------:R-:W-:-:S05]  /*6e40*/  FFMA R5, R48, R15, R5 ;  /* 0x0000000f30057223 */ /* 0x000fca0000000005 */
[----:B------:R0:W-:Y:S05]  /*6e50*/  @P2 STG.E desc[UR16][R184.64+0x200], R5 ;  /* 0x00020005b8002986 */ /* 0x0001ea000c101910 */
[----:B------:R-:W-:Y:S05]  /*6e60*/  @!P4 BRA `(.L_x_196) ;  /* 0x000000000004c947 */ /* 0x000fea0003800000 */
[----:B------:R0:W5:Y:S02]  /*6e70*/  LDG.E.LTC128B R7, desc[UR16][R112.64+0x200] ;  /* 0x0002001070077981 */ /* 0x000164000c1e1920 */
.L_x_196:
[----:B------:R-:W-:Y:S05]  /*6e80*/  BSYNC B1 ;  /* 0x0000000000017941 */ /* 0x000fea0003800000 */
.L_x_195:
[----:B-----5:R-:W-:Y:S01]  /*6e90*/  FMUL R12, R7, R14 ;  /* 0x0000000e070c7220 */ /* 0x020fe20000400000 */
[----:B------:R-:W-:Y:S01]  /*6ea0*/  ISETP.GT.AND P2, PT, R11, 0x30, P1 ;  /* 0x000000300b00780c */ /* 0x000fe20000f44270 */
[----:B------:R-:W-:Y:S02]  /*6eb0*/  BSSY B1, `(.L_x_197) ;  /* 0x0000005000017945 */ /* 0x000fe40003800000 */
[----:B------:R-:W-:-:S05]  /*6ec0*/  FFMA R49, R49, R15, R12 ;  /* 0x0000000f31317223 */ /* 0x000fca000000000c */
[----:B------:R0:W-:Y:S05]  /*6ed0*/  @P4 STG.E desc[UR16][R182.64+0x200], R49 ;  /* 0x00020031b6004986 */ /* 0x0001ea000c101910 */
[----:B------:R-:W-:Y:S05]  /*6ee0*/  @!P2 BRA `(.L_x_198) ;  /* 0x000000000004a947 */ /* 0x000fea0003800000 */
[----:B------:R0:W5:Y:S02]  /*6ef0*/  LDG.E.LTC128B R7, desc[UR16][R110.64+0x220] ;  /* 0x000220106e077981 */ /* 0x000164000c1e1920 */
.L_x_198:
[----:B------:R-:W-:Y:S05]  /*6f00*/  BSYNC B1 ;  /* 0x0000000000017941 */ /* 0x000fea0003800000 */
.L_x_197:
[----:B0----5:R-:W-:Y:S01]  /*6f10*/  FMUL R5, R7, R14 ;  /* 0x0000000e07057220 */ /* 0x021fe20000400000 */
[----:B------:R-:W-:Y:S01]  /*6f20*/  ISETP.GT.AND P4, PT, R11, 0x31, P1 ;  /* 0x000000310b00780c */ /* 0x000fe20000f84270 */
[----:B------:R-:W-:Y:S02]  /*6f30*/  BSSY B1, `(.L_x_199) ;  /* 0x0000005000017945 */ /* 0x000fe40003800000 */
[----:B------:R-:W-:-:S05]  /*6f40*/  FFMA R5, R50, R15, R5 ;  /* 0x0000000f32057223 */ /* 0x000fca0000000005 */
[----:B------:R0:W-:Y:S05]  /*6f50*/  @P2 STG.E desc[UR16][R184.64+0x220], R5 ;  /* 0x00022005b8002986 */ /* 0x0001ea000c101910 */
[----:B------:R-:W-:Y:S05]  /*6f60*/  @!P4 BRA `(.L_x_200) ;  /* 0x000000000004c947 */ /* 0x000fea0003800000 */
[----:B------:R0:W5:Y:S02]  /*6f70*/  LDG.E.LTC128B R7, desc[UR16][R112.64+0x220] ;  /* 0x0002201070077981 */ /* 0x000164000c1e1920 */
.L_x_200:
[----:B------:R-:W-:Y:S05]  /*6f80*/  BSYNC B1 ;  /* 0x0000000000017941 */ /* 0x000fea0003800000 */
.L_x_199:
[----:B-----5:R-:W-:Y:S01]  /*6f90*/  FMUL R12, R7, R14 ;  /* 0x0000000e070c7220 */ /* 0x020fe20000400000 */
[----:B------:R-:W-:Y:S01]  /*6fa0*/  ISETP.GT.AND P2, PT, R11, 0x38, P0 ;  /* 0x000000380b00780c */ /* 0x000fe20000744270 */
[----:B------:R-:W-:Y:S02]  /*6fb0*/  BSSY B1, `(.L_x_201) ;  /* 0x0000005000017945 */ /* 0x000fe40003800000 */
[----:B------:R-:W-:-:S05]  /*6fc0*/  FFMA R51, R51, R15, R12 ;  /* 0x0000000f33337223 */ /* 0x000fca000000000c */
[----:B------:R0:W-:Y:S05]  /*6fd0*/  @P4 STG.E desc[UR16][R182.64+0x220], R51 ;  /* 0x00022033b6004986 */ /* 0x0001ea000c101910 */
[----:B------:R-:W-:Y:S05]  /*6fe0*/  @!P2 BRA `(.L_x_202) ;  /* 0x000000000004a947 */ /* 0x000fea0003800000 */
[----:B------:R0:W5:Y:S02]  /*6ff0*/  LDG.E.LTC128B R7, desc[UR16][R186.64+0x200] ;  /* 0x00020010ba077981 */ /* 0x000164000c1e1920 */
.L_x_202:
[----:B------:R-:W-:Y:S05]  /*7000*/  BSYNC B1 ;  /* 0x0000000000017941 */ /* 0x000fea0003800000 */
.L_x_201:
[----:B0----5:R-:W-:Y:S01]  /*7010*/  FMUL R5, R7, R14 ;  /* 0x0000000e07057220 */ /* 0x021fe20000400000 */
[----:B------:R-:W-:Y:S01]  /*7020*/  ISETP.GT.AND P4, PT, R11, 0x39, P0 ;  /* 0x000000390b00780c */ /* 0x000fe20000784270 */
[----:B------:R-:W-:Y:S02]  /*7030*/  BSSY B1, `(.L_x_203) ;  /* 0x0000005000017945 */ /* 0x000fe40003800000 */
[----:B------:R-:W-:-:S05]  /*7040*/  FFMA R5, R52, R15, R5 ;  /* 0x0000000f34057223 */ /* 0x000fca0000000005 */
[----:B------:R0:W-:Y:S05]  /*7050*/  @P2 STG.E desc[UR16][R114.64+0x200], R5 ;  /* 0x0002000572002986 */ /* 0x0001ea000c101910 */
[----:B------:R-:W-:Y:S05]  /*7060*/  @!P4 BRA `(.L_x_204) ;  /* 0x000000000004c947 */ /* 0x000fea0003800000 */
[----:B------:R0:W5:Y:S02]  /*7070*/  LDG.E.LTC128B R7, desc[UR16][R116.64+0x200] ;  /* 0x0002001074077981 */ /* 0x000164000c1e1920 */
.L_x_204:
[----:B------:R-:W-:Y:S05]  /*7080*/  BSYNC B1 ;  /* 0x0000000000017941 */ /* 0x000fea0003800000 */
.L_x_203:
[----:B-----5:R-:W-:Y:S01]  /*7090*/  FMUL R12, R7, R14 ;  /* 0x0000000e070c7220 */ /* 0x020fe20000400000 */
[----:B------:R-:W-:Y:S01]  /*70a0*/  ISETP.GT.AND P2, PT, R11, 0x38, P1 ;  /* 0x000000380b00780c */ /* 0x000fe20000f44270 */
[----:B------:R-:W-:Y:S02]  /*70b0*/  BSSY B1, `(.L_x_205) ;  /* 0x0000005000017945 */ /* 0x000fe40003800000 */
[----:B------:R-:W-:-:S05]  /*70c0*/  FFMA R53, R53, R15, R12 ;  /* 0x0000000f35357223 */ /* 0x000fca000000000c */
[----:B------:R0:W-:Y:S05]  /*70d0*/  @P4 STG.E desc[UR16][R188.64+0x200], R53 ;  /* 0x00020035bc004986 */ /* 0x0001ea000c101910 */
[----:B------:R-:W-:Y:S05]  /*70e0*/  @!P2 BRA `(.L_x_206) ;  /* 0x000000000004a947 */ /* 0x000fea0003800000 */
[----:B------:R0:W5:Y:S02]  /*70f0*/  LDG.E.LTC128B R7, desc[UR16][R186.64+0x220] ;  /* 0x00022010ba077981 */ /* 0x000164000c1e1920 */
.L_x_206:
[----:B------:R-:W-:Y:S05]  /*7100*/  BSYNC B1 ;  /* 0x0000000000017941 */ /* 0x000fea0003800000 */
.L_x_205:
[----:B0----5:R-:W-:Y:S01]  /*7110*/  FMUL R5, R7, R14 ;  /* 0x0000000e07057220 */ /* 0x021fe20000400000 */
[----:B------:R-:W-:Y:S01]  /*7120*/  ISETP.GT.AND P4, PT, R11, 0x39, P1 ;  /* 0x000000390b00780c */ /* 0x000fe20000f84270 */
[----:B------:R-:W-:Y:S02]  /*7130*/  BSSY B1, `(.L_x_207) ;  /* 0x0000005000017945 */ /* 0x000fe40003800000 */
[----:B------:R-:W-:-:S05]  /*7140*/  FFMA R5, R54, R15, R5 ;  /* 0x0000000f36057223 */ /* 0x000fca0000000005 */
[----:B------:R0:W-:Y:S05]  /*7150*/  @P2 STG.E desc[UR16][R114.64+0x220], R5 ;  /* 0x0002200572002986 */ /* 0x0001ea000c101910 */
[----:B------:R-:W-:Y:S05]  /*7160*/  @!P4 BRA `(.L_x_208) ;  /* 0x000000000004c947 */ /* 0x000fea0003800000 */
[----:B------:R0:W5:Y:S02]  /*7170*/  LDG.E.LTC128B R7, desc[UR16][R116.64+0x220] ;  /* 0x0002201074077981 */ /* 0x000164000c1e1920 */
.L_x_208:
[----:B------:R-:W-:Y:S05]  /*7180*/  BSYNC B1 ;  /* 0x0000000000017941 */ /* 0x000fea0003800000 */
.L_x_207:
[----:B-----5:R-:W-:Y:S01]  /*7190*/  FMUL R12, R7, R14 ;  /* 0x0000000e070c7220 */ /* 0x020fe20000400000 */
[----:B------:R-:W-:Y:S01]  /*71a0*/  ISETP.GT.AND P2, PT, R11, 0x40, P0 ;  /* 0x000000400b00780c */ /* 0x000fe20000744270 */
[----:B------:R-:W-:Y:S02]  /*71b0*/  BSSY B1, `(.L_x_209) ;  /* 0x0000005000017945 */ /* 0x000fe40003800000 */
[----:B------:R-:W-:-:S05]  /*71c0*/  FFMA R55, R55, R15, R12 ;  /* 0x0000000f37377223 */ /* 0x000fca000000000c */
[----:B------:R0:W-:Y:S05]  /*71d0*/  @P4 STG.E desc[UR16][R188.64+0x220], R55 ;  /* 0x00022037bc004986 */ /* 0x0001ea000c101910 */
[----:B------:R-:W-:Y:S05]  /*71e0*/  @!P2 BRA `(.L_x_210) ;  /* 0x000000000004a947 */ /* 0x000fea0003800000 */
[----:B------:R0:W5:Y:S02]  /*71f0*/  LDG.E.LTC128B R7, desc[UR16][R190.64+0x200] ;  /* 0x00020010be077981 */ /* 0x000164000c1e1920 */
.L_x_210:
[----:B------:R-:W-:Y:S05]  /*7200*/  BSYNC B1 ;  /* 0x0000000000017941 */ /* 0x000fea0003800000 */
.L_x_209:
[----:B0----5:R-:W-:Y:S01]  /*7210*/  FMUL R5, R7, R14 ;  /* 0x0000000e07057220 */ /* 0x021fe20000400000 */
[----:B------:R-:W-:Y:S01]  /*7220*/  ISETP.GT.AND P4, PT, R11, 0x41, P0 ;  /* 0x000000410b00780c */ /* 0x000fe20000784270 */
[----:B------:R-:W-:Y:S02]  /*7230*/  BSSY B1, `(.L_x_211) ;  /* 0x0000005000017945 */ /* 0x000fe40003800000 */
[----:B------:R-:W-:-:S05]  /*7240*/  FFMA R5, R56, R15, R5 ;  /* 0x0000000f38057223 */ /* 0x000fca0000000005 */
[----:B------:R0:W-:Y:S05]  /*7250*/  @P2 STG.E desc[UR16][R118.64+0x200], R5 ;  /* 0x0002000576002986 */ /* 0x0001ea000c101910 */
[----:B------:R-:W-:Y:S05]  /*7260*/  @!P4 BRA `(.L_x_212) ;  /* 0x000000000004c947 */ /* 0x000fea0003800000 */
[----:B------:R0:W5:Y:S02]  /*7270*/  LDG.E.LTC128B R7, desc[UR16][R120.64+0x200] ;  /* 0x0002001078077981 */ /* 0x000164000c1e1920 */
.L_x_212:
[----:B------:R-:W-:Y:S05]  /*7280*/  BSYNC B1 ;  /* 0x0000000000017941 */ /* 0x000fea0003800000 */
.L_x_211:
[----:B-----5:R-:W-:Y:S01]  /*7290*/  FMUL R12, R7, R14 ;  /* 0x0000000e070c7220 */ /* 0x020fe20000400000 */
[----:B------:R-:W-:Y:S01]  /*72a0*/  ISETP.GT.AND P2, PT, R11, 0x40, P1 ;  /* 0x000000400b00780c */ /* 0x000fe20000f44270 */
[----:B------:R-:W-:Y:S02]  /*72b0*/  BSSY B1, `(.L_x_213) ;  /* 0x0000005000017945 */ /* 0x000fe40003800000 */
[----:B------:R-:W-:-:S05]  /*72c0*/  FFMA R57, R57, R15, R12 ;  /* 0x0000000f39397223 */ /* 0x000fca000000000c */
[----:B------:R0:W-:Y:S05]  /*72d0*/  @P4 STG.E desc[UR16][R192.64+0x200], R57 ;  /* 0x00020039c0004986 */ /* 0x0001ea000c101910 */
[----:B------:R-:W-:Y:S05]  /*72e0*/  @!P2 BRA `(.L_x_214) ;  /* 0x000000000004a947 */ /* 0x000fea0003800000 */
[----:B------:R0:W5:Y:S02]  /*72f0*/  LDG.E.LTC128B R7, desc[UR16][R190.64+0x220] ;  /* 0x00022010be077981 */ /* 0x000164000c1e1920 */
.L_x_214:
[----:B------:R-:W-:Y:S05]  /*7300*/  BSYNC B1 ;  /* 0x0000000000017941 */ /* 0x000fea0003800000 */
.L_x_213:
[----:B0----5:R-:W-:Y:S01]  /*7310*/  FMUL R5, R7, R14 ;  /* 0x0000000e07057220 */ /* 0x021fe20000400000 */
[----:B------:R-:W-:Y:S01]  /*7320*/  ISETP.GT.AND P4, PT, R11, 0x41, P1 ;  /* 0x000000410b00780c */ /* 0x000fe20000f84270 */
[----:B------:R-:W-:Y:S02]  /*7330*/  BSSY B1, `(.L_x_215) ;  /* 0x0000005000017945 */ /* 0x000fe40003800000 */
[----:B------:R-:W-:-:S05]  /*7340*/  FFMA R5, R58, R15, R5 ;  /* 0x0000000f3a057223 */ /* 0x000fca0000000005 */
[----:B------:R0:W-:Y:S05]  /*7350*/  @P2 STG.E desc[UR16][R118.64+0x220], R5 ;  /* 0x0002200576002986 */ /* 0x0001ea000c101910 */
[----:B------:R-:W-:Y:S05]  /*7360*/  @!P4 BRA `(.L_x_216) ;  /* 0x000000000004c947 */ /* 0x000fea0003800000 */
[----:B------:R0:W5:Y:S02]  /*7370*/  LDG.E.LTC128B R7, desc[UR16][R120.64+0x220] ;  /* 0x0002201078077981 */ /* 0x000164000c1e1920 */
.L_x_216:
[----:B------:R-:W-:Y:S05]  /*7380*/  BSYNC B1 ;  /* 0x0000000000017941 */ /* 0x000fea0003800000 */
.L_x_215:
[----:B-----5:R-:W-:Y:S01]  /*7390*/  FMUL R12, R7, R14 ;  /* 0x0000000e070c7220 */ /* 0x020fe20000400000 */
[----:B------:R-:W-:Y:S01]  /*73a0*/  ISETP.GT.AND P2, PT, R11, 0x48, P0 ;  /* 0x000000480b00780c */ /* 0x000fe20000744270 */
[----:B------:R-:W-:Y:S02]  /*73b0*/  BSSY B1, `(.L_x_217) ;  /* 0x0000005000017945 */ /* 0x000fe40003800000 */
[----:B------:R-:W-:-:S05]  /*73c0*/  FFMA R59, R59, R15, R12 ;  /* 0x0000000f3b3b7223 */ /* 0x000fca000000000c */
[----:B------:R0:W-:Y:S05]  /*73d0*/  @P4 STG.E desc[UR16][R192.64+0x220], R59 ;  /* 0x0002203bc0004986 */ /* 0x0001ea000c101910 */
[----:B------:R-:W-:Y:S05]  /*73e0*/  @!P2 BRA `(.L_x_218) ;  /* 0x000000000004a947 */ /* 0x000fea0003800000 */
[----:B------:R0:W5:Y:S02]  /*73f0*/  LDG.E.LTC128B R7, desc[UR16][R122.64+0x200] ;  /* 0x000200107a077981 */ /* 0x000164000c1e1920 */
.L_x_218:
[----:B------:R-:W-:Y:S05]  /*7400*/  BSYNC B1 ;  /* 0x0000000000017941 */ /* 0x000fea0003800000 */
.L_x_217:
[----:B0----5:R-:W-:Y:S01]  /*7410*/  FMUL R5, R7, R14 ;  /* 0x0000000e07057220 */ /* 0x021fe20000400000 */
[----:B------:R-:W-:Y:S01]  /*7420*/  ISETP.GT.AND P4, PT, R11, 0x49, P0 ;  /* 0x000000490b00780c */ /* 0x000fe20000784270 */
[----:B------:R-:W-:Y:S02]  /*7430*/  BSSY B1, `(.L_x_219) ;  /* 0x0000005000017945 */ /* 0x000fe40003800000 */
[----:B------:R-:W-:-:S05]  /*7440*/  FFMA R5, R60, R15, R5 ;  /* 0x0000000f3c057223 */ /* 0x000fca0000000005 */
[----:B------:R0:W-:Y:S05]  /*7450*/  @P2 STG.E desc[UR16][R196.64+0x200], R5 ;  /* 0x00020005c4002986 */ /* 0x0001ea000c101910 */
[----:B------:R-:W-:Y:S05]  /*7460*/  @!P4 BRA `(.L_x_220) ;  /* 0x000000000004c947 */ /* 0x000fea0003800000 */
[----:B------:R0:W5:Y:S02]  /*7470*/  LDG.E.LTC128B R7, desc[UR16][R124.64+0x200] ;  /* 0x000200107c077981 */ /* 0x000164000c1e1920 */
.L_x_220:
[----:B------:R-:W-:Y:S05]  /*7480*/  BSYNC B1 ;  /* 0x0000000000017941 */ /* 0x000fea0003800000 */
.L_x_219:
[----:B-----5:R-:W-:Y:S01]  /*7490*/  FMUL R12, R7, R14 ;  /* 0x0000000e070c7220 */ /* 0x020fe20000400000 */
[----:B------:R-:W-:Y:S01]  /*74a0*/  ISETP.GT.AND P2, PT, R11, 0x48, P1 ;  /* 0x000000480b00780c */ /* 0x000fe20000f44270 */
[----:B------:R-:W-:Y:S02]  /*74b0*/  BSSY B1, `(.L_x_221) ;  /* 0x0000005000017945 */ /* 0x000fe40003800000 */
[----:B------:R-:W-:-:S05]  /*74c0*/  FFMA R61, R61, R15, R12 ;  /* 0x0000000f3d3d7223 */ /* 0x000fca000000000c */
[----:B------:R0:W-:Y:S05]  /*74d0*/  @P4 STG.E desc[UR16][R194.64+0x200], R61 ;  /* 0x0002003dc2004986 */ /* 0x0001ea000c101910 */
[----:B------:R-:W-:Y:S05]  /*74e0*/  @!P2 BRA `(.L_x_222) ;  /* 0x000000000004a947 */ /* 0x000fea0003800000 */
[----:B------:R0:W5:Y:S02]  /*74f0*/  LDG.E.LTC128B R7, desc[UR16][R122.64+0x220] ;  /* 0x000220107a077981 */ /* 0x000164000c1e1920 */
.L_x_222:
[----:B------:R-:W-:Y:S05]  /*7500*/  BSYNC B1 ;  /* 0x0000000000017941 */ /* 0x000fea0003800000 */
.L_x_221:
[----:B0----5:R-:W-:Y:S01]  /*7510*/  FMUL R5, R7, R14 ;  /* 0x0000000e07057220 */ /* 0x021fe20000400000 */
[----:B------:R-:W-:Y:S01]  /*7520*/  ISETP.GT.AND P4, PT, R11, 0x49, P1 ;  /* 0x000000490b00780c */ /* 0x000fe20000f84270 */
[----:B------:R-:W-:Y:S02]  /*7530*/  BSSY B1, `(.L_x_223) ;  /* 0x0000005000017945 */ /* 0x000fe40003800000 */
[----:B------:R-:W-:-:S05]  /*7540*/  FFMA R5, R62, R15, R5 ;  /* 0x0000000f3e057223 */ /* 0x000fca0000000005 */
[----:B------:R0:W-:Y:S05]  /*7550*/  @P2 STG.E desc[UR16][R196.64+0x220], R5 ;  /* 0x00022005c4002986 */ /* 0x0001ea000c101910 */
[----:B------:R-:W-:Y:S05]  /*7560*/  @!P4 BRA `(.L_x_224) ;  /* 0x000000000004c947 */ /* 0x000fea0003800000 */
[----:B------:R0:W5:Y:S02]  /*7570*/  LDG.E.LTC128B R7, desc[UR16][R124.64+0x220] ;  /* 0x000220107c077981 */ /* 0x000164000c1e1920 */
.L_x_224:
[----:B------:R-:W-:Y:S05]  /*7580*/  BSYNC B1 ;  /* 0x0000000000017941 */ /* 0x000fea0003800000 */
.L_x_223:
[----:B-----5:R-:W-:Y:S01]  /*7590*/  FMUL R12, R7, R14 ;  /* 0x0000000e070c7220 */ /* 0x020fe20000400000 */
[----:B------:R-:W-:Y:S01]  /*75a0*/  ISETP.GT.AND P2, PT, R11, 0x50, P0 ;  /* 0x000000500b00780c */ /* 0x000fe20000744270 */
[----:B------:R-:W-:Y:S02]  /*75b0*/  BSSY B1, `(.L_x_225) ;  /* 0x0000005000017945 */ /* 0x000fe40003800000 */
[----:B------:R-:W-:-:S05]  /*75c0*/  FFMA R63, R63, R15, R12 ;  /* 0x0000000f3f3f7223 */ /* 0x000fca000000000c */
[----:B------:R0:W-:Y:S05]  /*75d0*/  @P4 STG.E desc[UR16][R194.64+0x220], R63 ;  /* 0x0002203fc2004986 */ /* 0x0001ea000c101910 */
[----:B------:R-:W-:Y:S05]  /*75e0*/  @!P2 BRA `(.L_x_226) ;  /* 0x000000000004a947 */ /* 0x000fea0003800000 */
[----:B------:R0:W5:Y:S02]  /*75f0*/  LDG.E.LTC128B R7, desc[UR16][R126.64+0x200] ;  /* 0x000200107e077981 */ /* 0x000164000c1e1920 */
.L_x_226:
[----:B------:R-:W-:Y:S05]  /*7600*/  BSYNC B1 ;  /* 0x0000000000017941 */ /* 0x000fea0003800000 */
.L_x_225:
[----:B0----5:R-:W-:Y:S01]  /*7610*/  FMUL R5, R7, R14 ;  /* 0x0000000e07057220 */ /* 0x021fe20000400000 */
[----:B------:R-:W-:Y:S01]  /*7620*/  ISETP.GT.AND P4, PT, R11, 0x51, P0 ;  /* 0x000000510b00780c */ /* 0x000fe20000784270 */
[----:B------:R-:W-:Y:S02]  /*7630*/  BSSY B1, `(.L_x_227) ;  /* 0x0000005000017945 */ /* 0x000fe40003800000 */
[----:B------:R-:W-:-:S05]  /*7640*/  FFMA R5, R64, R15, R5 ;  /* 0x0000000f40057223 */ /* 0x000fca0000000005 */
[----:B------:R0:W-:Y:S05]  /*7650*/  @P2 STG.E desc[UR16][R200.64+0x200], R5 ;  /* 0x00020005c8002986 */ /* 0x0001ea000c101910 */
[----:B------:R-:W-:Y:S05]  /*7660*/  @!P4 BRA `(.L_x_228) ;  /* 0x000000000004c947 */ /* 0x000fea0003800000 */
[----:B------:R0:W5:Y:S02]  /*7670*/  LDG.E.LTC128B R7, desc[UR16][R128.64+0x200] ;  /* 0x0002001080077981 */ /* 0x000164000c1e1920 */
.L_x_228:
[----:B------:R-:W-:Y:S05]  /*7680*/  BSYNC B1 ;  /* 0x0000000000017941 */ /* 0x000fea0003800000 */
.L_x_227:
[----:B-----5:R-:W-:Y:S01]  /*7690*/  FMUL R12, R7, R14 ;  /* 0x0000000e070c7220 */ /* 0x020fe20000400000 */
[----:B------:R-:W-:Y:S01]  /*76a0*/  ISETP.GT.AND P2, PT, R11, 0x50, P1 ;  /* 0x000000500b00780c */ /* 0x000fe20000f44270 */
[----:B------:R-:W-:Y:S02]  /*76b0*/  BSSY B1, `(.L_x_229) ;  /* 0x0000005000017945 */ /* 0x000fe40003800000 */
[----:B------:R-:W-:-:S05]  /*76c0*/  FFMA R65, R65, R15, R12 ;  /* 0x0000000f41417223 */ /* 0x000fca000000000c */
[----:B------:R0:W-:Y:S05]  /*76d0*/  @P4 STG.E desc[UR16][R198.64+0x200], R65 ;  /* 0x00020041c6004986 */ /* 0x0001ea000c101910 */
[----:B------:R-:W-:Y:S05]  /*76e0*/  @!P2 BRA `(.L_x_230) ;  /* 0x000000000004a947 */ /* 0x000fea0003800000 */
[----:B------:R0:W5:Y:S02]  /*76f0*/  LDG.E.LTC128B R7, desc[UR16][R126.64+0x220] ;  /* 0x000220107e077981 */ /* 0x000164000c1e1920 */
.L_x_230:
[----:B------:R-:W-:Y:S05]  /*7700*/  BSYNC B1 ;  /* 0x0000000000017941 */ /* 0x000fea0003800000 */
.L_x_229:
[----:B0----5:R-:W-:Y:S01]  /*7710*/  FMUL R5, R7, R14 ;  /* 0x0000000e07057220 */ /* 0x021fe20000400000 */
[----:B------:R-:W-:Y:S01]  /*7720*/  ISETP.GT.AND P4, PT, R11, 0x51, P1 ;  /* 0x000000510b00780c */ /* 0x000fe20000f84270 */
[----:B------:R-:W-:Y:S02]  /*7730*/  BSSY B1, `(.L_x_231) ;  /* 0x0000005000017945 */ /* 0x000fe40003800000 */
[----:B------:R-:W-:-:S05]  /*7740*/  FFMA R5, R66, R15, R5 ;  /* 0x0000000f42057223 */ /* 0x000fca0000000005 */
[----:B------:R0:W-:Y:S05]  /*7750*/  @P2 STG.E desc[UR16][R200.64+0x220], R5 ;  /* 0x00022005c8002986 */ /* 0x0001ea000c101910 */
[----:B------:R-:W-:Y:S05]  /*7760*/  @!P4 BRA `(.L_x_232) ;  /* 0x000000000004c947 */ /* 0x000fea0003800000 */
[----:B------:R0:W5:Y:S02]  /*7770*/  LDG.E.LTC128B R7, desc[UR16][R128.64+0x220] ;  /* 0x0002201080077981 */ /* 0x000164000c1e1920 */
.L_x_232:
[----:B------:R-:W-:Y:S05]  /*7780*/  BSYNC B1 ;  /* 0x0000000000017941 */ /* 0x000fea0003800000 */
.L_x_231:
[----:B-----5:R-:W-:Y:S01]  /*7790*/  FMUL R12, R7, R14 ;  /* 0x0000000e070c7220 */ /* 0x020fe20000400000 */
[----:B------:R-:W-:Y:S01]  /*77a0*/  ISETP.GT.AND P2, PT, R11, 0x58, P0 ;  /* 0x000000580b00780c */ /* 0x000fe20000744270 */
[----:B------:R-:W-:Y:S02]  /*77b0*/  BSSY B1, `(.L_x_233) ;  /* 0x0000005000017945 */ /* 0x000fe40003800000 */
[----:B------:R-:W-:-:S05]  /*77c0*/  FFMA R67, R67, R15, R12 ;  /* 0x0000000f43437223 */ /* 0x000fca000000000c */
[----:B------:R0:W-:Y:S05]  /*77d0*/  @P4 STG.E desc[UR16][R198.64+0x220], R67 ;  /* 0x00022043c6004986 */ /* 0x0001ea000c101910 */
[----:B------:R-:W-:Y:S05]  /*77e0*/  @!P2 BRA `(.L_x_234) ;  /* 0x000000000004a947 */ /* 0x000fea0003800000 */
[----:B------:R0:W5:Y:S02]  /*77f0*/  LDG.E.LTC128B R7, desc[UR16][R202.64+0x200] ;  /* 0x00020010ca077981 */ /* 0x000164000c1e1920 */
.L_x_234:
[----:B------:R-:W-:Y:S05]  /*7800*/  BSYNC B1 ;  /* 0x0000000000017941 */ /* 0x000fea0003800000 */
.L_x_233:
[----:B0----5:R-:W-:Y:S01]  /*7810*/  FMUL R5, R7, R14 ;  /* 0x0000000e07057220 */ /* 0x021fe20000400000 */
[----:B------:R-:W-:Y:S01]  /*7820*/  ISETP.GT.AND P4, PT, R11, 0x59, P0 ;  /* 0x000000590b00780c */ /* 0x000fe20000784270 */
[----:B------:R-:W-:Y:S02]  /*7830*/  BSSY B1, `(.L_x_235) ;  /* 0x0000005000017945 */ /* 0x000fe40003800000 */
[----:B------:R-:W-:-:S05]  /*7840*/  FFMA R5, R68, R15, R5 ;  /* 0x0000000f44057223 */ /* 0x000fca0000000005 */
[----:B------:R0:W-:Y:S05]  /*7850*/  @P2 STG.E desc[UR16][R204.64+0x200], R5 ;  /* 0x00020005cc002986 */ /* 0x0001ea000c101910 */
[----:B------:R-:W-:Y:S05]  /*7860*/  @!P4 BRA `(.L_x_236) ;  /* 0x000000000004c947 */ /* 0x000fea0003800000 */
[----:B------:R0:W5:Y:S02]  /*7870*/  LDG.E.LTC128B R7, desc[UR16][R132.64+0x200] ;  /* 0x0002001084077981 */ /* 0x000164000c1e1920 */
.L_x_236:
[----:B------:R-:W-:Y:S05]  /*7880*/  BSYNC B1 ;  /* 0x0000000000017941 */ /* 0x000fea0003800000 */
.L_x_235:
[----:B-----5:R-:W-:Y:S01]  /*7890*/  FMUL R12, R7, R14 ;  /* 0x0000000e070c7220 */ /* 0x020fe20000400000 */
[----:B------:R-:W-:Y:S01]  /*78a0*/  ISETP.GT.AND P2, PT, R11, 0x58, P1 ;  /* 0x000000580b00780c */ /* 0x000fe20000f44270 */
[----:B------:R-:W-:Y:S02]  /*78b0*/  BSSY B1, `(.L_x_237) ;  /* 0x0000005000017945 */ /* 0x000fe40003800000 */
[----:B------:R-:W-:-:S05]  /*78c0*/  FFMA R69, R69, R15, R12 ;  /* 0x0000000f45457223 */ /* 0x000fca000000000c */
[----:B------:R0:W-:Y:S05]  /*78d0*/  @P4 STG.E desc[UR16][R130.64+0x200], R69 ;  /* 0x0002004582004986 */ /* 0x0001ea000c101910 */
[----:B------:R-:W-:Y:S05]  /*78e0*/  @!P2 BRA `(.L_x_238) ;  /* 0x000000000004a947 */ /* 0x000fea0003800000 */
[----:B------:R0:W5:Y:S02]  /*78f0*/  LDG.E.LTC128B R7, desc[UR16][R202.64+0x220] ;  /* 0x00022010ca077981 */ /* 0x000164000c1e1920 */
.L_x_238:
[----:B------:R-:W-:Y:S05]  /*7900*/  BSYNC B1 ;  /* 0x0000000000017941 */ /* 0x000fea0003800000 */
.L_x_237:
[----:B0----5:R-:W-:Y:S01]  /*7910*/  FMUL R5, R7, R14 ;  /* 0x0000000e07057220 */ /* 0x021fe20000400000 */
[----:B------:R-:W-:Y:S01]  /*7920*/  ISETP.GT.AND P4, PT, R11, 0x59, P1 ;  /* 0x000000590b00780c */ /* 0x000fe20000f84270 */
[----:B------:R-:W-:Y:S02]  /*7930*/  BSSY B1, `(.L_x_239) ;  /* 0x0000005000017945 */ /* 0x000fe40003800000 */
[----:B------:R-:W-:-:S05]  /*7940*/  FFMA R5, R70, R15, R5 ;  /* 0x0000000f46057223 */ /* 0x000fca0000000005 */
[----:B------:R0:W-:Y:S05]  /*7950*/  @P2 STG.E desc[UR16][R204.64+0x220], R5 ;  /* 0x00022005cc002986 */ /* 0x0001ea000c101910 */
[----:B------:R-:W-:Y:S05]  /*7960*/  @!P4 BRA `(.L_x_240) ;  /* 0x000000000004c947 */ /* 0x000fea0003800000 */
[----:B------:R0:W5:Y:S02]  /*7970*/  LDG.E.LTC128B R7, desc[UR16][R132.64+0x220] ;  /* 0x0002201084077981 */ /* 0x000164000c1e1920 */
.L_x_240:
[----:B------:R-:W-:Y:S05]  /*7980*/  BSYNC B1 ;  /* 0x0000000000017941 */ /* 0x000fea0003800000 */
.L_x_239:
[----:B-----5:R-:W-:Y:S01]  /*7990*/  FMUL R12, R7, R14 ;  /* 0x0000000e070c7220 */ /* 0x020fe20000400000 */
[----:B------:R-:W-:Y:S01]  /*79a0*/  ISETP.GT.AND P2, PT, R11, 0x60, P0 ;  /* 0x000000600b00780c */ /* 0x000fe20000744270 */
[----:B------:R-:W-:Y:S02]  /*79b0*/  BSSY B1, `(.L_x_241) ;  /* 0x0000005000017945 */ /* 0x000fe40003800000 */
[----:B------:R-:W-:-:S05]  /*79c0*/  FFMA R71, R71, R15, R12 ;  /* 0x0000000f47477223 */ /* 0x000fca000000000c */
[----:B------:R0:W-:Y:S05]  /*79d0*/  @P4 STG.E desc[UR16][R130.64+0x220], R71 ;  /* 0x0002204782004986 */ /* 0x0001ea000c101910 */
[----:B------:R-:W-:Y:S05]  /*79e0*/  @!P2 BRA `(.L_x_242) ;  /* 0x000000000004a947 */ /* 0x000fea0003800000 */
[----:B------:R0:W5:Y:S02]  /*79f0*/  LDG.E.LTC128B R7, desc[UR16][R206.64+0x200] ;  /* 0x00020010ce077981 */ /* 0x000164000c1e1920 */
.L_x_242:
[----:B------:R-:W-:Y:S05]  /*7a00*/  BSYNC B1 ;  /* 0x0000000000017941 */ /* 0x000fea0003800000 */
.L_x_241:
[----:B0----5:R-:W-:Y:S01]  /*7a10*/  FMUL R5, R7, R14 ;  /* 0x0000000e07057220 */ /* 0x021fe20000400000 */
[----:B------:R-:W-:Y:S01]  /*7a20*/  ISETP.GT.AND P4, PT, R11, 0x61, P0 ;  /* 0x000000610b00780c */ /* 0x000fe20000784270 */
[----:B------:R-:W-:Y:S02]  /*7a30*/  BSSY B1, `(.L_x_243) ;  /* 0x0000005000017945 */ /* 0x000fe40003800000 */
[----:B------:R-:W-:-:S05]  /*7a40*/  FFMA R5, R72, R15, R5 ;  /* 0x0000000f48057223 */ /* 0x000fca0000000005 */
[----:B------:R0:W-:Y:S05]  /*7a50*/  @P2 STG.E desc[UR16][R208.64+0x200], R5 ;  /* 0x00020005d0002986 */ /* 0x0001ea000c101910 */
[----:B------:R-:W-:Y:S05]  /*7a60*/  @!P4 BRA `(.L_x_244) ;  /* 0x000000000004c947 */ /* 0x000fea0003800000 */
[----:B------:R0:W5:Y:S02]  /*7a70*/  LDG.E.LTC128B R7, desc[UR16][R136.64+0x200] ;  /* 0x0002001088077981 */ /* 0x000164000c1e1920 */
.L_x_244:
[----:B------:R-:W-:Y:S05]  /*7a80*/  BSYNC B1 ;  /* 0x0000000000017941 */ /* 0x000fea0003800000 */
.L_x_243:
[----:B-----5:R-:W-:Y:S01]  /*7a90*/  FMUL R12, R7, R14 ;  /* 0x0000000e070c7220 */ /* 0x020fe20000400000 */
[----:B------:R-:W-:Y:S01]  /*7aa0*/  ISETP.GT.AND P2, PT, R11, 0x60, P1 ;  /* 0x000000600b00780c */ /* 0x000fe20000f44270 */
[----:B------:R-:W-:Y:S02]  /*7ab0*/  BSSY B1, `(.L_x_245) ;  /* 0x0000005000017945 */ /* 0x000fe40003800000 */
[----:B------:R-:W-:-:S05]  /*7ac0*/  FFMA R73, R73, R15, R12 ;  /* 0x0000000f49497223 */ /* 0x000fca000000000c */
[----:B------:R0:W-:Y:S05]  /*7ad0*/  @P4 STG.E desc[UR16][R134.64+0x200], R73 ;  /* 0x0002004986004986 */ /* 0x0001ea000c101910 */
[----:B------:R-:W-:Y:S05]  /*7ae0*/  @!P2 BRA `(.L_x_246) ;  /* 0x000000000004a947 */ /* 0x000fea0003800000 */
[----:B------:R0:W5:Y:S02]  /*7af0*/  LDG.E.LTC128B R7, desc[UR16][R206.64+0x220] ;  /* 0x00022010ce077981 */ /* 0x000164000c1e1920 */
.L_x_246:
[----:B------:R-:W-:Y:S05]  /*7b00*/  BSYNC B1 ;  /* 0x0000000000017941 */ /* 0x000fea0003800000 */
.L_x_245:
[----:B0----5:R-:W-:Y:S01]  /*7b10*/  FMUL R5, R7, R14 ;  /* 0x0000000e07057220 */ /* 0x021fe20000400000 */
[----:B------:R-:W-:Y:S01]  /*7b20*/  ISETP.GT.AND P4, PT, R11, 0x61, P1 ;  /* 0x000000610b00780c */ /* 0x000fe20000f84270 */
[----:B------:R-:W-:Y:S02]  /*7b30*/  BSSY B1, `(.L_x_247) ;  /* 0x0000005000017945 */ /* 0x000fe40003800000 */
[----:B------:R-:W-:-:S05]  /*7b40*/  FFMA R5, R74, R15, R5 ;  /* 0x0000000f4a057223 */ /* 0x000fca0000000005 */
[----:B------:R0:W-:Y:S05]  /*7b50*/  @P2 STG.E desc[UR16][R208.64+0x220], R5 ;  /* 0x00022005d0002986 */ /* 0x0001ea000c101910 */
[----:B------:R-:W-:Y:S05]  /*7b60*/  @!P4 BRA `(.L_x_248) ;  /* 0x000000000004c947 */ /* 0x000fea0003800000 */
[----:B------:R0:W5:Y:S02]  /*7b70*/  LDG.E.LTC128B R7, desc[UR16][R136.64+0x220] ;  /* 0x0002201088077981 */ /* 0x000164000c1e1920 */
.L_x_248:
[----:B------:R-:W-:Y:S05]  /*7b80*/  BSYNC B1 ;  /* 0x0000000000017941 */ /* 0x000fea0003800000 */
.L_x_247:
[----:B-----5:R-:W-:Y:S01]  /*7b90*/  FMUL R12, R7, R14 ;  /* 0x0000000e070c7220 */ /* 0x020fe20000400000 */
[----:B------:R-:W-:Y:S01]  /*7ba0*/  ISETP.GT.AND P2, PT, R11, 0x68, P0 ;  /* 0x000000680b00780c */ /* 0x000fe20000744270 */
[----:B------:R-:W-:Y:S02]  /*7bb0*/  BSSY B1, `(.L_x_249) ;  /* 0x0000005000017945 */ /* 0x000fe40003800000 */
[----:B------:R-:W-:-:S05]  /*7bc0*/  FFMA R75, R75, R15, R12 ;  /* 0x0000000f4b4b7223 */ /* 0x000fca000000000c */
[----:B------:R0:W-:Y:S05]  /*7bd0*/  @P4 STG.E desc[UR16][R134.64+0x220], R75 ;  /* 0x0002204b86004986 */ /* 0x0001ea000c101910 */
[----:B------:R-:W-:Y:S05]  /*7be0*/  @!P2 BRA `(.L_x_250) ;  /* 0x000000000004a947 */ /* 0x000fea0003800000 */
[----:B------:R0:W5:Y:S02]  /*7bf0*/  LDG.E.LTC128B R7, desc[UR16][R138.64+0x200] ;  /* 0x000200108a077981 */ /* 0x000164000c1e1920 */
.L_x_250:
[----:B------:R-:W-:Y:S05]  /*7c00*/  BSYNC B1 ;  /* 0x0000000000017941 */ /* 0x000fea0003800000 */
.L_x_249:
[----:B0----5:R-:W-:Y:S01]  /*7c10*/  FMUL R5, R7, R14 ;  /* 0x0000000e07057220 */ /* 0x021fe20000400000 */
[----:B------:R-:W-:Y:S01]  /*7c20*/  ISETP.GT.AND P4, PT, R11, 0x69, P0 ;  /* 0x000000690b00780c */ /* 0x000fe20000784270 */
[----:B------:R-:W-:Y:S02]  /*7c30*/  BSSY B1, `(.L_x_251) ;  /* 0x0000005000017945 */ /* 0x000fe40003800000 */
[----:B------:R-:W-:-:S05]  /*7c40*/  FFMA R5, R76, R15, R5 ;  /* 0x0000000f4c057223 */ /* 0x000fca0000000005 */
[----:B------:R0:W-:Y:S05]  /*7c50*/  @P2 STG.E desc[UR16][R210.64+0x200], R5 ;  /* 0x00020005d2002986 */ /* 0x0001ea000c101910 */
[----:B------:R-:W-:Y:S05]  /*7c60*/  @!P4 BRA `(.L_x_252) ;  /* 0x000000000004c947 */ /* 0x000fea0003800000 */
[----:B------:R0:W5:Y:S02]  /*7c70*/  LDG.E.LTC128B R7, desc[UR16][R214.64+0x200] ;  /* 0x00020010d6077981 */ /* 0x000164000c1e1920 */
.L_x_252:
[----:B------:R-:W-:Y:S05]  /*7c80*/  BSYNC B1 ;  /* 0x0000000000017941 */ /* 0x000fea0003800000 */
.L_x_251:
[----:B-----5:R-:W-:Y:S01]  /*7c90*/  FMUL R12, R7, R14 ;  /* 0x0000000e070c7220 */ /* 0x020fe20000400000 */
[----:B------:R-:W-:Y:S01]  /*7ca0*/  ISETP.GT.AND P2, PT, R11, 0x68, P1 ;  /* 0x000000680b00780c */ /* 0x000fe20000f44270 */
[----:B------:R-:W-:Y:S02]  /*7cb0*/  BSSY B1, `(.L_x_253) ;  /* 0x0000005000017945 */ /* 0x000fe40003800000 */
[----:B------:R-:W-:-:S05]  /*7cc0*/  FFMA R77, R77, R15, R12 ;  /* 0x0000000f4d4d7223 */ /* 0x000fca000000000c */
[----:B------:R0:W-:Y:S05]  /*7cd0*/  @P4 STG.E desc[UR16][R140.64+0x200], R77 ;  /* 0x0002004d8c004986 */ /* 0x0001ea000c101910 */
[----:B------:R-:W-:Y:S05]  /*7ce0*/  @!P2 BRA `(.L_x_254) ;  /* 0x000000000004a947 */ /* 0x000fea0003800000 */
[----:B------:R0:W5:Y:S02]  /*7cf0*/  LDG.E.LTC128B R7, desc[UR16][R138.64+0x220] ;  /* 0x000220108a077981 */ /* 0x000164000c1e1920 */
.L_x_254:
[----:B------:R-:W-:Y:S05]  /*7d00*/  BSYNC B1 ;  /* 0x0000000000017941 */ /* 0x000fea0003800000 */
.L_x_253:
[----:B0----5:R-:W-:Y:S01]  /*7d10*/  FMUL R5, R7, R14 ;  /* 0x0000000e07057220 */ /* 0x021fe20000400000 */
[----:B------:R-:W-:Y:S01]  /*7d20*/  ISETP.GT.AND P4, PT, R11, 0x69, P1 ;  /* 0x000000690b00780c */ /* 0x000fe20000f84270 */
[----:B------:R-:W-:Y:S02]  /*7d30*/  BSSY B1, `(.L_x_255) ;  /* 0x0000005000017945 */ /* 0x000fe40003800000 */
[----:B------:R-:W-:-:S05]  /*7d40*/  FFMA R5, R78, R15, R5 ;  /* 0x0000000f4e057223 */ /* 0x000fca0000000005 */
[----:B------:R0:W-:Y:S05]  /*7d50*/  @P2 STG.E desc[UR16][R210.64+0x220], R5 ;  /* 0x00022005d2002986 */ /* 0x0001ea000c101910 */
[----:B------:R-:W-:Y:S05]  /*7d60*/  @!P4 BRA `(.L_x_256) ;  /* 0x000000000004c947 */ /* 0x000fea0003800000 */
[----:B------:R0:W5:Y:S02]  /*7d70*/  LDG.E.LTC128B R7, desc[UR16][R214.64+0x220] ;  /* 0x00022010d6077981 */ /* 0x000164000c1e1920 */
.L_x_256:
[----:B------:R-:W-:Y:S05]  /*7d80*/  BSYNC B1 ;  /* 0x0000000000017941 */ /* 0x000fea0003800000 */
.L_x_255:
[----:B-----5:R-:W-:Y:S01]  /*7d90*/  FMUL R12, R7, R14 ;  /* 0x0000000e070c7220 */ /* 0x020fe20000400000 */
[----:B------:R-:W-:Y:S01]  /*7da0*/  ISETP.GT.AND P2, PT, R11, 0x70, P0 ;  /* 0x000000700b00780c */ /* 0x000fe20000744270 */
[----:B------:R-:W-:Y:S02]  /*7db0*/  BSSY B1, `(.L_x_257) ;  /* 0x0000005000017945 */ /* 0x000fe40003800000 */
[----:B------:R-:W-:-:S05]  /*7dc0*/  FFMA R79, R79, R15, R12 ;  /* 0x0000000f4f4f7223 */ /* 0x000fca000000000c */
[----:B------:R0:W-:Y:S05]  /*7dd0*/  @P4 STG.E desc[UR16][R140.64+0x220], R79 ;  /* 0x0002204f8c004986 */ /* 0x0001ea000c101910 */
[----:B------:R-:W-:Y:S05]  /*7de0*/  @!P2 BRA `(.L_x_258) ;  /* 0x000000000004a947 */ /* 0x000fea0003800000 */
[----:B------:R0:W5:Y:S02]  /*7df0*/  LDG.E.LTC128B R7, desc[UR16][R142.64+0x200] ;  /* 0x000200108e077981 */ /* 0x000164000c1e1920 */
.L_x_258:
[----:B------:R-:W-:Y:S05]  /*7e00*/  BSYNC B1 ;  /* 0x0000000000017941 */ /* 0x000fea0003800000 */
.L_x_257:
[----:B0----5:R-:W-:Y:S01]  /*7e10*/  FMUL R5, R7, R14 ;  /* 0x0000000e07057220 */ /* 0x021fe20000400000 */
[----:B------:R-:W-:Y:S01]  /*7e20*/  ISETP.GT.AND P4, PT, R11, 0x71, P0 ;  /* 0x000000710b00780c */ /* 0x000fe20000784270 */
[----:B------:R-:W-:Y:S02]  /*7e30*/  BSSY B1, `(.L_x_259) ;  /* 0x0000005000017945 */ /* 0x000fe40003800000 */
[----:B------:R-:W-:-:S05]  /*7e40*/  FFMA R5, R80, R15, R5 ;  /* 0x0000000f50057223 */ /* 0x000fca0000000005 */
[----:B------:R0:W-:Y:S05]  /*7e50*/  @P2 STG.E desc[UR16][R216.64+0x200], R5 ;  /* 0x00020005d8002986 */ /* 0x0001ea000c101910 */
[----:B------:R-:W-:Y:S05]  /*7e60*/  @!P4 BRA `(.L_x_260) ;  /* 0x000000000004c947 */ /* 0x000fea0003800000 */
[----:B------:R0:W5:Y:S02]  /*7e70*/  LDG.E.LTC128B R7, desc[UR16][R212.64+0x200] ;  /* 0x00020010d4077981 */ /* 0x000164000c1e1920 */
.L_x_260:
[----:B------:R-:W-:Y:S05]  /*7e80*/  BSYNC B1 ;  /* 0x0000000000017941 */ /* 0x000fea0003800000 */
.L_x_259:
[----:B-----5:R-:W-:Y:S01]  /*7e90*/  FMUL R12, R7, R14 ;  /* 0x0000000e070c7220 */ /* 0x020fe20000400000 */
[----:B------:R-:W-:Y:S01]  /*7ea0*/  ISETP.GT.AND P2, PT, R11, 0x70, P1 ;  /* 0x000000700b00780c */ /* 0x000fe20000f44270 */
[----:B------:R-:W-:Y:S02]  /*7eb0*/  BSSY B1, `(.L_x_261) ;  /* 0x0000005000017945 */ /* 0x000fe40003800000 */
[----:B------:R-:W-:-:S05]  /*7ec0*/  FFMA R81, R81, R15, R12 ;  /* 0x0000000f51517223 */ /* 0x000fca000000000c */
[----:B------:R0:W-:Y:S05]  /*7ed0*/  @P4 STG.E desc[UR16][R144.64+0x200], R81 ;  /* 0x0002005190004986 */ /* 0x0001ea000c101910 */
[----:B------:R-:W-:Y:S05]  /*7ee0*/  @!P2 BRA `(.L_x_262) ;  /* 0x000000000004a947 */ /* 0x000fea0003800000 */
[----:B------:R0:W5:Y:S02]  /*7ef0*/  LDG.E.LTC128B R7, desc[UR16][R142.64+0x220] ;  /* 0x000220108e077981 */ /* 0x000164000c1e1920 */
.L_x_262:
[----:B------:R-:W-:Y:S05]  /*7f00*/  BSYNC B1 ;  /* 0x0000000000017941 */ /* 0x000fea0003800000 */
.L_x_261:
[----:B0----5:R-:W-:Y:S01]  /*7f10*/  FMUL R5, R7, R14 ;  /* 0x0000000e07057220 */ /* 0x021fe20000400000 */
[----:B------:R-:W-:Y:S01]  /*7f20*/  ISETP.GT.AND P4, PT, R11, 0x71, P1 ;  /* 0x000000710b00780c */ /* 0x000fe20000f84270 */
[----:B------:R-:W-:Y:S02]  /*7f30*/  BSSY B1, `(.L_x_263) ;  /* 0x0000005000017945 */ /* 0x000fe40003800000 */
[----:B------:R-:W-:-:S05]  /*7f40*/  FFMA R5, R82, R15, R5 ;  /* 0x0000000f52057223 */ /* 0x000fca0000000005 */
[----:B------:R0:W-:Y:S05]  /*7f50*/  @P2 STG.E desc[UR16][R216.64+0x220], R5 ;  /* 0x00022005d8002986 */ /* 0x0001ea000c101910 */
[----:B------:R-:W-:Y:S05]  /*7f60*/  @!P4 BRA `(.L_x_264) ;  /* 0x000000000004c947 */ /* 0x000fea0003800000 */
[----:B------:R0:W5:Y:S02]  /*7f70*/  LDG.E.LTC128B R7, desc[UR16][R212.64+0x220] ;  /* 0x00022010d4077981 */ /* 0x000164000c1e1920 */
.L_x_264:
[----:B------:R-:W-:Y:S05]  /*7f80*/  BSYNC B1 ;  /* 0x0000000000017941 */ /* 0x000fea0003800000 */
.L_x_263:
[----:B-----5:R-:W-:Y:S01]  /*7f90*/  FMUL R12, R7, R14 ;  /* 0x0000000e070c7220 */ /* 0x020fe20000400000 */
[----:B------:R-:W-:Y:S01]  /*7fa0*/  ISETP.GT.AND P2, PT, R11, 0x78, P0 ;  /* 0x000000780b00780c */ /* 0x000fe20000744270 */
[----:B------:R-:W-:Y:S02]  /*7fb0*/  BSSY B1, `(.L_x_265) ;  /* 0x0000005000017945 */ /* 0x000fe40003800000 */
[----:B------:R-:W-:-:S05]  /*7fc0*/  FFMA R83, R83, R15, R12 ;  /* 0x0000000f53537223 */ /* 0x000fca000000000c */
[----:B------:R0:W-:Y:S05]  /*7fd0*/  @P4 STG.E desc[UR16][R144.64+0x220], R83 ;  /* 0x0002205390004986 */ /* 0x0001ea000c101910 */
[----:B------:R-:W-:Y:S05]  /*7fe0*/  @!P2 BRA `(.L_x_266) ;  /* 0x000000000004a947 */ /* 0x000fea0003800000 */
[----:B------:R0:W5:Y:S02]  /*7ff0*/  LDG.E.LTC128B R7, desc[UR16][R22.64+0x200] ;  /* 0x0002001016077981 */ /* 0x000164000c1e1920 */
.L_x_266:
[----:B------:R-:W-:Y:S05]  /*8000*/  BSYNC B1 ;  /* 0x0000000000017941 */ /* 0x000fea0003800000 */
.L_x_265:
[----:B0----5:R-:W-:Y:S01]  /*8010*/  FMUL R5, R7, R14 ;  /* 0x0000000e07057220 */ /* 0x021fe20000400000 */
[----:B------:R-:W-:Y:S01]  /*8020*/  ISETP.GT.AND P0, PT, R11, 0x79, P0 ;  /* 0x000000790b00780c */ /* 0x000fe20000704270 */
[----:B------:R-:W-:Y:S02]  /*8030*/  BSSY B1, `(.L_x_267) ;  /* 0x0000005000017945 */ /* 0x000fe40003800000 */
[----:B------:R-:W-:-:S05]  /*8040*/  FFMA R5, R84, R15, R5 ;  /* 0x0000000f54057223 */ /* 0x000fca0000000005 */
[----:B------:R0:W-:Y:S05]  /*8050*/  @P2 STG.E desc[UR16][R18.64+0x200], R5 ;  /* 0x0002000512002986 */ /* 0x0001ea000c101910 */
[----:B------:R-:W-:Y:S05]  /*8060*/  @!P0 BRA `(.L_x_268) ;  /* 0x0000000000048947 */ /* 0x000fea0003800000 */
[----:B------:R0:W5:Y:S02]  /*8070*/  LDG.E.LTC128B R7, desc[UR16][R8.64+0x200] ;  /* 0x0002001008077981 */ /* 0x000164000c1e1920 */
.L_x_268:
[----:B------:R-:W-:Y:S05]  /*8080*/  BSYNC B1 ;  /* 0x0000000000017941 */ /* 0x000fea0003800000 */
.L_x_267:
[----:B-----5:R-:W-:Y:S01]  /*8090*/  FMUL R12, R7, R14 ;  /* 0x0000000e070c7220 */ /* 0x020fe20000400000 */
[----:B------:R-:W-:Y:S01]  /*80a0*/  ISETP.GT.AND P2, PT, R11, 0x78, P1 ;  /* 0x000000780b00780c */ /* 0x000fe20000f44270 */
[----:B------:R-:W-:Y:S02]  /*80b0*/  BSSY B1, `(.L_x_269) ;  /* 0x0000005000017945 */ /* 0x000fe40003800000 */
[----:B------:R-:W-:-:S05]  /*80c0*/  FFMA R85, R85, R15, R12 ;  /* 0x0000000f55557223 */ /* 0x000fca000000000c */
[----:B------:R0:W-:Y:S05]  /*80d0*/  @P0 STG.E desc[UR16][R16.64+0x200], R85 ;  /* 0x0002005510000986 */ /* 0x0001ea000c101910 */
[----:B------:R-:W-:Y:S05]  /*80e0*/  @!P2 BRA `(.L_x_270) ;  /* 0x000000000004a947 */ /* 0x000fea0003800000 */
[----:B------:R0:W5:Y:S02]  /*80f0*/  LDG.E.LTC128B R7, desc[UR16][R22.64+0x220] ;  /* 0x0002201016077981 */ /* 0x000164000c1e1920 */
.L_x_270:
[----:B------:R-:W-:Y:S05]  /*8100*/  BSYNC B1 ;  /* 0x0000000000017941 */ /* 0x000fea0003800000 */
.L_x_269:
[----:B0----5:R-:W-:Y:S01]  /*8110*/  FMUL R5, R7, R14 ;  /* 0x0000000e07057220 */ /* 0x021fe20000400000 */
[----:B------:R-:W-:Y:S01]  /*8120*/  ISETP.GT.AND P1, PT, R11, 0x79, P1 ;  /* 0x000000790b00780c */ /* 0x000fe20000f24270 */
[----:B------:R-:W-:Y:S02]  /*8130*/  BSSY B1, `(.L_x_271) ;  /* 0x0000005000017945 */ /* 0x000fe40003800000 */
[----:B------:R-:W-:-:S05]  /*8140*/  FFMA R5, R86, R15, R5 ;  /* 0x0000000f56057223 */ /* 0x000fca0000000005 */
[----:B------:R0:W-:Y:S05]  /*8150*/  @P2 STG.E desc[UR16][R18.64+0x220], R5 ;  /* 0x0002200512002986 */ /* 0x0001ea000c101910 */
[----:B------:R-:W-:Y:S05]  /*8160*/  @!P1 BRA `(.L_x_272) ;  /* 0x0000000000049947 */ /* 0x000fea0003800000 */
[----:B------:R0:W5:Y:S02]  /*8170*/  LDG.E.LTC128B R7, desc[UR16][R8.64+0x220] ;  /* 0x0002201008077981 */ /* 0x000164000c1e1920 */
.L_x_272:
[----:B------:R-:W-:Y:S05]  /*8180*/  BSYNC B1 ;  /* 0x0000000000017941 */ /* 0x000fea0003800000 */
.L_x_271:
[----:B0----5:R-:W-:-:S04]  /*8190*/  FMUL R8, R7, R14 ;  /* 0x0000000e07087220 */ /* 0x021fc80000400000 */
[----:B------:R-:W-:Y:S01]  /*81a0*/  FFMA R87, R87, R15, R8 ;  /* 0x0000000f57577223 */ /* 0x000fe20000000008 */
[----:B------:R-:W-:Y:S06]  /*81b0*/  @!P1 BRA `(.L_x_273) ;  /* 0x0000001c00209947 */ /* 0x000fec0003800000 */
[----:B------:R0:W-:Y:S01]  /*81c0*/  STG.E desc[UR16][R16.64+0x220], R87 ;  /* 0x0002205710007986 */ /* 0x0001e2000c101910 */
[----:B------:R-:W-:Y:S05]  /*81d0*/  BRA `(.L_x_273) ;  /* 0x0000001c00187947 */ /* 0x000fea0003800000 */
.L_x_22:
[----:B------:R-:W-:Y:S01]  /*81e0*/  ULDC.64 UR8, c[0x0][0x6c0] ;  /* 0x0001b00000087ab9 */ /* 0x000fe20000000a00 */
[----:B------:R-:W-:Y:S01]  /*81f0*/  ISETP.GT.AND P1, PT, R12, 0x8, PT ;  /* 0x000000080c00780c */ /* 0x000fe20003f24270 */
[-C--:B--2---:R-:W-:Y:S01]  /*8200*/  FMUL R7, R88, R15.reuse ;  /* 0x0000000f58077220 */ /* 0x084fe20000400000 */
[C---:B------:R-:W-:Y:S01]  /*8210*/  LEA R8, P5, R160.reuse, UR8, 0x2 ;  /* 0x00000008a0087c11 */ /* 0x040fe2000f8a10ff */
[-C--:B------:R-:W-:Y:S01]  /*8220*/  FMUL R89, R89, R15.reuse ;  /* 0x0000000f59597220 */ /* 0x080fe20000400000 */
[----:B------:R-:W-:Y:S01]  /*8230*/  ISETP.GT.AND P6, PT, R11, 0x1, P2 ;  /* 0x000000010b00780c */ /* 0x000fe200017c4270 */
[-C--:B------:R-:W-:Y:S01]  /*8240*/  FMUL R91, R91, R15.reuse ;  /* 0x0000000f5b5b7220 */ /* 0x080fe20000400000 */
[----:B------:R-:W-:Y:S01]  /*8250*/  LEA.HI.X R9, R160, UR9, R21, 0x2, P5 ;  /* 0x00000009a0097c11 */ /* 0x000fe2000a8f1415 */
[----:B------:R-:W-:Y:S01]  /*8260*/  FMUL R21, R90, R15 ;  /* 0x0000000f5a157220 */ /* 0x000fe20000400000 */
[C---:B------:R-:W-:Y:S01]  /*8270*/  LEA R16, P5, R164.reuse, R8, 0x2 ;  /* 0x00000008a4107211 */ /* 0x040fe200078a10ff */
[C---:B------:R-:W-:Y:S01]  /*8280*/  IMAD.SHL.U32 R5, R164.reuse, 0x20, RZ ;  /* 0x00000020a4057824 */ /* 0x040fe200078e00ff */
[----:B------:R-:W-:Y:S01]  /*8290*/  ISETP.GT.AND P0, PT, R11, RZ, P1 ;  /* 0x000000ff0b00720c */ /* 0x000fe20000f04270 */
[----:B------:R0:W-:Y:S01]  /*82a0*/  @P4 STG.E desc[UR16][R8.64], R7 ;  /* 0x0000000708004986 */ /* 0x0001e2000c101910 */
[C---:B------:R-:W-:Y:S01]  /*82b0*/  LEA.HI.X R17, R164.reuse, R9, R165, 0x2, P5 ;  /* 0x00000009a4117211 */ /* 0x040fe200028f14a5 */
[----:B------:R-:W-:Y:S01]  /*82c0*/  IMAD R23, R165, 0x1c, RZ ;  /* 0x0000001ca5177824 */ /* 0x000fe200078e02ff */
[----:B------:R-:W-:Y:S01]  /*82d0*/  ISETP.GT.AND P5, PT, R11, 0x1, P1 ;  /* 0x000000010b00780c */ /* 0x000fe20000fa4270 */
[----:B------:R-:W-:Y:S01]  /*82e0*/  FMUL R93, R93, R15 ;  /* 0x0000000f5d5d7220 */ /* 0x000fe20000400000 */
[----:B------:R-:W-:Y:S01]  /*82f0*/  ISETP.GT.AND P4, PT, R11, 0x8, P2 ;  /* 0x000000080b00780c */ /* 0x000fe20001784270 */
[----:B------:R-:W-:Y:S01]  /*8300*/  @P6 STG.E desc[UR16][R16.64], R89 ;  /* 0x0000005910006986 */ /* 0x000fe2000c101910 */
[C---:B------:R-:W-:Y:S01]  /*8310*/  IMAD.WIDE.U32 R18, R164.reuse, 0x1c, R16 ;  /* 0x0000001ca4127825 */ /* 0x040fe200078e0010 */
[----:B------:R-:W-:-:S03]  /*8320*/  SHF.L.U64.HI R165, R164, 0x5, R165 ;  /* 0x00000005a4a57819 */ /* 0x000fc600000102a5 */
[-C--:B------:R-:W-:Y:S01]  /*8330*/  FMUL R153, R94, R15.reuse ;  /* 0x0000000f5e997220 */ /* 0x080fe20000400000 */
[----:B------:R-:W-:Y:S01]  /*8340*/  ISETP.GT.AND P6, PT, R11, 0x8, P1 ;  /* 0x000000080b00780c */ /* 0x000fe20000fc4270 */
[----:B------:R-:W-:Y:S01]  /*8350*/  IMAD.IADD R19, R23, 0x1, R19 ;  /* 0x0000000117137824 */ /* 0x000fe200078e0213 */
[----:B------:R1:W-:Y:S01]  /*8360*/  @P0 STG.E desc[UR16][R8.64+0x20], R21 ;  /* 0x0000201508000986 */ /* 0x0003e2000c101910 */
[----:B------:R-:W-:Y:S01]  /*8370*/  ISETP.GT.AND P0, PT, R11, 0x9, P2 ;  /* 0x000000090b00780c */ /* 0x000fe20001704270 */
[-C--:B0-----:R-:W-:Y:S01]  /*8380*/  FMUL R7, R92, R15.reuse ;  /* 0x0000000f5c077220 */ /* 0x081fe20000400000 */
[-C--:B------:R-:W-:Y:S01]  /*8390*/  FMUL R95, R95, R15.reuse ;  /* 0x0000000f5f5f7220 */ /* 0x080fe20000400000 */
[----:B------:R-:W-:Y:S01]  /*83a0*/  @P5 STG.E desc[UR16][R16.64+0x20], R91 ;  /* 0x0000205b10005986 */ /* 0x000fe2000c101910 */
[----:B------:R-:W-:Y:S01]  /*83b0*/  IADD3 R20, P5, R5, R16, RZ ;  /* 0x0000001005147210 */ /* 0x000fe20007fbe0ff */
[-C--:B------:R-:W-:Y:S01]  /*83c0*/  FMUL R155, R96, R15.reuse ;  /* 0x0000000f609b7220 */ /* 0x080fe20000400000 */
[-C--:B------:R-:W-:Y:S01]  /*83d0*/  FMUL R97, R97, R15.reuse ;  /* 0x0000000f61617220 */ /* 0x080fe20000400000 */
[----:B------:R0:W-:Y:S01]  /*83e0*/  @P4 STG.E desc[UR16][R18.64], R7 ;  /* 0x0000000712004986 */ /* 0x0001e2000c101910 */
[----:B------:R-:W-:Y:S01]  /*83f0*/  ISETP.GT.AND P4, PT, R11, 0x9, P1 ;  /* 0x000000090b00780c */ /* 0x000fe20000f84270 */
[-C--:B------:R-:W-:Y:S01]  /*8400*/  FMUL R99, R99, R15.reuse ;  /* 0x0000000f63637220 */ /* 0x080fe20000400000 */
[-C--:B------:R-:W-:Y:S01]  /*8410*/  FMUL R101, R101, R15.reuse ;  /* 0x0000000f65657220 */ /* 0x080fe20000400000 */
[----:B-1----:R-:W-:Y:S01]  /*8420*/  IMAD.X R21, R165, 0x1, R17, P5 ;  /* 0x00000001a5157824 */ /* 0x002fe200028e0611 */
[----:B------:R-:W-:Y:S01]  /*8430*/  ISETP.GT.AND P5, PT, R11, 0x10, P2 ;  /* 0x000000100b00780c */ /* 0x000fe200017a4270 */
[-C--:B------:R-:W-:Y:S01]  /*8440*/  FMUL R103, R103, R15.reuse ;  /* 0x0000000f67677220 */ /* 0x080fe20000400000 */
[-C--:B------:R-:W-:Y:S01]  /*8450*/  FMUL R105, R105, R15.reuse ;  /* 0x0000000f69697220 */ /* 0x080fe20000400000 */
[-C--:B------:R-:W-:Y:S01]  /*8460*/  FMUL R107, R107, R15.reuse ;  /* 0x0000000f6b6b7220 */ /* 0x080fe20000400000 */
[----:B------:R-:W-:Y:S01]  /*8470*/  @P0 STG.E desc[UR16][R20.64], R93 ;  /* 0x0000005d14000986 */ /* 0x000fe2000c101910 */
[----:B------:R-:W-:Y:S01]  /*8480*/  IADD3 R22, P0, R5, R18, RZ ;  /* 0x0000001205167210 */ /* 0x000fe20007f1e0ff */
[-C--:B------:R-:W-:Y:S01]  /*8490*/  FMUL R109, R109, R15.reuse ;  /* 0x0000000f6d6d7220 */ /* 0x080fe20000400000 */
[-C--:B0-----:R-:W-:Y:S01]  /*84a0*/  FMUL R7, R98, R15.reuse ;  /* 0x0000000f62077220 */ /* 0x081fe20000400000 */
[----:B------:R0:W-:Y:S01]  /*84b0*/  @P6 STG.E desc[UR16][R18.64+0x20], R153 ;  /* 0x0000209912006986 */ /* 0x0001e2000c101910 */
[----:B------:R-:W-:Y:S01]  /*84c0*/  ISETP.GT.AND P6, PT, R11, 0x10, P1 ;  /* 0x000000100b00780c */ /* 0x000fe20000fc4270 */
[----:B------:R-:W-:Y:S01]  /*84d0*/  IMAD.X R23, R165, 0x1, R19, P0 ;  /* 0x00000001a5177824 */ /* 0x000fe200000e0613 */
[----:B------:R-:W-:Y:S01]  /*84e0*/  ISETP.GT.AND P0, PT, R11, 0x11, P2 ;  /* 0x000000110b00780c */ /* 0x000fe20001704270 */
[----:B------:R-:W-:Y:S01]  /*84f0*/  @P4 STG.E desc[UR16][R20.64+0x20], R95 ;  /* 0x0000205f14004986 */ /* 0x000fe2000c101910 */
[----:B------:R-:W-:Y:S01]  /*8500*/  IADD3 R88, P4, R5, R20, RZ ;  /* 0x0000001405587210 */ /* 0x000fe20007f9e0ff */
[-C--:B------:R-:W-:Y:S01]  /*8510*/  FMUL R111, R111, R15.reuse ;  /* 0x0000000f6f6f7220 */ /* 0x080fe20000400000 */
[-C--:B------:R-:W-:Y:S01]  /*8520*/  FMUL R113, R113, R15.reuse ;  /* 0x0000000f71717220 */ /* 0x080fe20000400000 */
[----:B------:R1:W-:Y:S01]  /*8530*/  @P5 STG.E desc[UR16][R22.64], R155 ;  /* 0x0000009b16005986 */ /* 0x0003e2000c101910 */
[----:B------:R-:W-:Y:S01]  /*8540*/  ISETP.GT.AND P5, PT, R11, 0x11, P1 ;  /* 0x000000110b00780c */ /* 0x000fe20000fa4270 */
[----:B------:R-:W-:Y:S01]  /*8550*/  IMAD.X R89, R165, 0x1, R21, P4 ;  /* 0x00000001a5597824 */ /* 0x000fe200020e0615 */
[----:B------:R-:W-:Y:S01]  /*8560*/  ISETP.GT.AND P4, PT, R11, 0x18, P2 ;  /* 0x000000180b00780c */ /* 0x000fe20001784270 */
[-C--:B0-----:R-:W-:Y:S01]  /*8570*/  FMUL R153, R100, R15.reuse ;  /* 0x0000000f64997220 */ /* 0x081fe20000400000 */
[-C--:B------:R-:W-:Y:S01]  /*8580*/  FMUL R115, R115, R15.reuse ;  /* 0x0000000f73737220 */ /* 0x080fe20000400000 */
[-C--:B------:R-:W-:Y:S01]  /*8590*/  FMUL R117, R117, R15.reuse ;  /* 0x0000000f75757220 */ /* 0x080fe20000400000 */
[-C--:B------:R-:W-:Y:S01]  /*85a0*/  FMUL R119, R119, R15.reuse ;  /* 0x0000000f77777220 */ /* 0x080fe20000400000 */
        /* <DEDUP_REMOVED lines=8> */
[----:B------:R-:W-:Y:S01]  /*8630*/  @P5 STG.E desc[UR16][R88.64+0x20], R99 ;  /* 0x0000206358005986 */ /* 0x000fe2000c101910 */
[----:B------:R-:W-:Y:S01]  /*8640*/  IADD3 R92, P5, R5, R88, RZ ;  /* 0x00000058055c7210 */ /* 0x000fe20007fbe0ff */
[-C--:B-1----:R-:W-:Y:S01]  /*8650*/  FMUL R155, R104, R15.reuse ;  /* 0x0000000f689b7220 */ /* 0x082fe20000400000 */
        /* <DEDUP_REMOVED lines=148> */
[----:B------:R-:W-:Y:S01]  /*8fa0*/  FMUL R87, R87, R15 ;  /* 0x0000000f57577220 */ /* 0x000fe20000400000 */
[----:B------:R-:W-:Y:S01]  /*8fb0*/  @P0 STG.E desc[UR16][R120.64], R129 ;  /* 0x0000008178000986 */ /* 0x000fe2000c101910 */
[----:B------:R-:W-:-:S03]  /*8fc0*/  IADD3 R122, P0, R5, R118, RZ ;  /* 0x00000076057a7210 */ /* 0x000fc60007f1e0ff */
[----:B------:R0:W-:Y:S01]  /*8fd0*/  @P6 STG.E desc[UR16][R118.64+0x20], R7 ;  /* 0x0000200776006986 */ /* 0x0001e2000c101910 */
[----:B------:R-:W-:Y:S01]  /*8fe0*/  ISETP.GT.AND P6, PT, R11, 0x58, P1 ;  /* 0x000000580b00780c */ /* 0x000fe20000fc4270 */
[----:B------:R-:W-:Y:S01]  /*8ff0*/  IMAD.X R123, R165, 0x1, R119, P0 ;  /* 0x00000001a57b7824 */ /* 0x000fe200000e0677 */
[----:B------:R-:W-:Y:S01]  /*9000*/  ISETP.GT.AND P0, PT, R11, 0x59, P2 ;  /* 0x000000590b00780c */ /* 0x000fe20001704270 */
[----:B------:R-:W-:Y:S01]  /*9010*/  @P5 STG.E desc[UR16][R120.64+0x20], R131 ;  /* 0x0000208378005986 */ /* 0x000fe2000c101910 */
[----:B------:R-:W-:Y:S01]  /*9020*/  IADD3 R124, P5, R5, R120, RZ ;  /* 0x00000078057c7210 */ /* 0x000fe20007fbe0ff */
[-C--:B-1----:R-:W-:Y:S02]  /*9030*/  FMUL R155, R136, R15.reuse ;  /* 0x0000000f889b7220 */ /* 0x082fe40000400000 */
[----:B------:R1:W-:Y:S01]  /*9040*/  @P4 STG.E desc[UR16][R122.64], R153 ;  /* 0x000000997a004986 */ /* 0x0003e2000c101910 */
[----:B------:R-:W-:Y:S01]  /*9050*/  ISETP.GT.AND P4, PT, R11, 0x59, P1 ;  /* 0x000000590b00780c */ /* 0x000fe20000f84270 */
[----:B------:R-:W-:Y:S01]  /*9060*/  IMAD.X R125, R165, 0x1, R121, P5 ;  /* 0x00000001a57d7824 */ /* 0x000fe200028e0679 */
[----:B------:R-:W-:Y:S01]  /*9070*/  ISETP.GT.AND P5, PT, R11, 0x60, P2 ;  /* 0x000000600b00780c */ /* 0x000fe200017a4270 */
[----:B0-----:R-:W-:-:S04]  /*9080*/  FMUL R7, R134, R15 ;  /* 0x0000000f86077220 */ /* 0x001fc80000400000 */
        /* <DEDUP_REMOVED lines=17> */
[----:B------:R-:W-:Y:S01]  /*91a0*/  IADD3 R132, P6, R5, R128, RZ ;  /* 0x0000008005847210 */ /* 0x000fe20007fde0ff */
[----:B------:R-:W-:Y:S01]  /*91b0*/  IMAD.X R131, R165, 0x1, R127, P0 ;  /* 0x00000001a5837824 */ /* 0x000fe200000e067f */
[C---:B------:R-:W-:Y:S01]  /*91c0*/  ISETP.GT.AND P0, PT, R11.reuse, 0x69, P2 ;  /* 0x000000690b00780c */ /* 0x040fe20001704270 */
[----:B------:R-:W-:Y:S01]  /*91d0*/  @P5 STG.E desc[UR16][R128.64+0x20], R139 ;  /* 0x0000208b80005986 */ /* 0x000fe2000c101910 */
[----:B------:R-:W-:Y:S01]  /*91e0*/  ISETP.GT.AND P5, PT, R11, 0x68, P1 ;  /* 0x000000680b00780c */ /* 0x000fe20000fa4270 */
[----:B------:R-:W-:Y:S01]  /*91f0*/  IMAD.X R133, R165, 0x1, R129, P6 ;  /* 0x00000001a5857824 */ /* 0x000fe200030e0681 */
[C---:B------:R-:W-:Y:S01]  /*9200*/  ISETP.GT.AND P6, PT, R11.reuse, 0x70, P2 ;  /* 0x000000700b00780c */ /* 0x040fe200017c4270 */
[----:B------:R-:W-:Y:S01]  /*9210*/  @P4 STG.E desc[UR16][R130.64], R153 ;  /* 0x0000009982004986 */ /* 0x000fe2000c101910 */
[----:B------:R-:W-:Y:S01]  /*9220*/  ISETP.GT.AND P4, PT, R11, 0x69, P1 ;  /* 0x000000690b00780c */ /* 0x000fe20000f84270 */
[-C--:B-1----:R-:W-:Y:S01]  /*9230*/  FMUL R155, R144, R15.reuse ;  /* 0x0000000f909b7220 */ /* 0x082fe20000400000 */
[----:B0-----:R-:W-:-:S05]  /*9240*/  FMUL R7, R142, R15 ;  /* 0x0000000f8e077220 */ /* 0x001fca0000400000 */
[----:B------:R-:W-:Y:S01]  /*9250*/  @P0 STG.E desc[UR16][R132.64], R141 ;  /* 0x0000008d84000986 */ /* 0x000fe2000c101910 */
[----:B------:R-:W-:-:S03]  /*9260*/  IADD3 R134, P0, R5, R130, RZ ;  /* 0x0000008205867210 */ /* 0x000fc60007f1e0ff */
[----:B------:R0:W-:Y:S01]  /*9270*/  @P5 STG.E desc[UR16][R130.64+0x20], R7 ;  /* 0x0000200782005986 */ /* 0x0001e2000c101910 */
[----:B------:R-:W-:Y:S01]  /*9280*/  ISETP.GT.AND P5, PT, R11, 0x70, P1 ;  /* 0x000000700b00780c */ /* 0x000fe20000fa4270 */
[----:B------:R-:W-:Y:S01]  /*9290*/  IMAD.X R135, R165, 0x1, R131, P0 ;  /* 0x00000001a5877824 */ /* 0x000fe200000e0683 */
[----:B------:R-:W-:Y:S01]  /*92a0*/  ISETP.GT.AND P0, PT, R11, 0x71, P2 ;  /* 0x000000710b00780c */ /* 0x000fe20001704270 */
[----:B------:R1:W-:Y:S01]  /*92b0*/  @P4 STG.E desc[UR16][R132.64+0x20], R143 ;  /* 0x0000208f84004986 */ /* 0x0003e2000c101910 */
[----:B------:R-:W-:-:S03]  /*92c0*/  IADD3 R136, P4, R5, R132, RZ ;  /* 0x0000008405887210 */ /* 0x000fc60007f9e0ff */
[----:B------:R-:W-:Y:S01]  /*92d0*/  @P6 STG.E desc[UR16][R134.64], R155 ;  /* 0x0000009b86006986 */ /* 0x000fe2000c101910 */
[----:B------:R-:W-:Y:S01]  /*92e0*/  ISETP.GT.AND P6, PT, R11, 0x71, P1 ;  /* 0x000000710b00780c */ /* 0x000fe20000fc4270 */
[----:B------:R-:W-:Y:S01]  /*92f0*/  IMAD.X R137, R165, 0x1, R133, P4 ;  /* 0x00000001a5897824 */ /* 0x000fe200020e0685 */
[----:B------:R-:W-:Y:S01]  /*9300*/  IADD3 R138, P4, R5, R136, RZ ;  /* 0x00000088058a7210 */ /* 0x000fe20007f9e0ff */
[----:B0-----:R-:W-:-:S04]  /*9310*/  FMUL R7, R146, R15 ;  /* 0x0000000f92077220 */ /* 0x001fc80000400000 */
[----:B------:R-:W-:Y:S01]  /*9320*/  @P0 STG.E desc[UR16][R136.64], R145 ;  /* 0x0000009188000986 */ /* 0x000fe2000c101910 */
[----:B------:R-:W-:Y:S01]  /*9330*/  IADD3 R140, P0, R5, R134, RZ ;  /* 0x00000086058c7210 */ /* 0x000fe20007f1e0ff */
[-C--:B------:R-:W-:Y:S01]  /*9340*/  FMUL R5, R148, R15.reuse ;  /* 0x0000000f94057220 */ /* 0x080fe20000400000 */
[----:B------:R-:W-:Y:S01]  /*9350*/  IMAD.X R139, R165, 0x1, R137, P4 ;  /* 0x00000001a58b7824 */ /* 0x000fe200020e0689 */
[----:B------:R0:W-:Y:S01]  /*9360*/  @P5 STG.E desc[UR16][R134.64+0x20], R7 ;  /* 0x0000200786005986 */ /* 0x0001e2000c101910 */
[----:B------:R-:W-:Y:S01]  /*9370*/  ISETP.GT.AND P5, PT, R11, 0x78, P2 ;  /* 0x000000780b00780c */ /* 0x000fe200017a4270 */
[----:B------:R-:W-:Y:S01]  /*9380*/  IMAD.X R141, R165, 0x1, R135, P0 ;  /* 0x00000001a58d7824 */ /* 0x000fe200000e0687 */
[C---:B------:R-:W-:Y:S01]  /*9390*/  ISETP.GT.AND P2, PT, R11.reuse, 0x79, P2 ;  /* 0x000000790b00780c */ /* 0x040fe20001744270 */
[----:B------:R-:W-:Y:S01]  /*93a0*/  @P6 STG.E desc[UR16][R136.64+0x20], R147 ;  /* 0x0000209388006986 */ /* 0x000fe2000c101910 */
[----:B------:R-:W-:Y:S01]  /*93b0*/  ISETP.GT.AND P0, PT, R12, 0x80, PT ;  /* 0x000000800c00780c */ /* 0x000fe20003f04270 */
[----:B-1----:R-:W-:Y:S01]  /*93c0*/  FMUL R143, R150, R15 ;  /* 0x0000000f968f7220 */ /* 0x002fe20000400000 */
[----:B------:R-:W-:-:S02]  /*93d0*/  ISETP.GT.AND P6, PT, R11, 0x78, P1 ;  /* 0x000000780b00780c */ /* 0x000fc40000fc4270 */
[C---:B------:R-:W-:Y:S02]  /*93e0*/  ISETP.GT.AND P1, PT, R11.reuse, 0x79, P1 ;  /* 0x000000790b00780c */ /* 0x040fe40000f24270 */
[C---:B------:R-:W-:Y:S01]  /*93f0*/  ISETP.GT.AND P4, PT, R11.reuse, 0x1, P0 ;  /* 0x000000010b00780c */ /* 0x040fe20000784270 */
[----:B0-----:R-:W-:Y:S02]  /*9400*/  FMUL R7, R24, R15 ;  /* 0x0000000f18077220 */ /* 0x001fe40000400000 */
[----:B------:R0:W-:Y:S01]  /*9410*/  @P5 STG.E desc[UR16][R140.64], R5 ;  /* 0x000000058c005986 */ /* 0x0001e2000c101910 */
[----:B------:R-:W-:-:S03]  /*9420*/  ISETP.GT.AND P5, PT, R11, RZ, P0 ;  /* 0x000000ff0b00720c */ /* 0x000fc600007a4270 */
[----:B------:R-:W-:Y:S01]  /*9430*/  @P2 STG.E desc[UR16][R138.64], R149 ;  /* 0x000000958a002986 */ /* 0x000fe2000c101910 */
[----:B------:R-:W-:-:S03]  /*9440*/  ISETP.GT.AND P2, PT, R12, 0x88, PT ;  /* 0x000000880c00780c */ /* 0x000fc60003f44270 */
[----:B------:R1:W-:Y:S01]  /*9450*/  @P6 STG.E desc[UR16][R140.64+0x20], R143 ;  /* 0x0000208f8c006986 */ /* 0x0003e2000c101910 */
[----:B------:R-:W-:-:S03]  /*9460*/  ISETP.GT.AND P6, PT, R11, RZ, P2 ;  /* 0x000000ff0b00720c */ /* 0x000fc600017c4270 */
[----:B------:R-:W-:Y:S01]  /*9470*/  @P1 STG.E desc[UR16][R138.64+0x20], R151 ;  /* 0x000020978a001986 */ /* 0x000fe2000c101910 */
[C---:B------:R-:W-:Y:S01]  /*9480*/  ISETP.GT.AND P1, PT, R11.reuse, 0x1, P2 ;  /* 0x000000010b00780c */ /* 0x040fe20001724270 */
[----:B0-----:R-:W-:Y:S02]  /*9490*/  FMUL R5, R26, R15 ;  /* 0x0000000f1a057220 */ /* 0x001fe40000400000 */
[----:B------:R0:W-:Y:S01]  /*94a0*/  @P5 STG.E desc[UR16][R8.64+0x200], R7 ;  /* 0x0002000708005986 */ /* 0x0001e2000c101910 */
[----:B------:R-:W-:-:S03]  /*94b0*/  ISETP.GT.AND P5, PT, R11, 0x8, P0 ;  /* 0x000000080b00780c */ /* 0x000fc600007a4270 */
[----:B------:R-:W-:Y:S01]  /*94c0*/  @P4 STG.E desc[UR16][R16.64+0x200], R25 ;  /* 0x0002001910004986 */ /* 0x000fe2000c101910 */
[C---:B------:R-:W-:Y:S01]  /*94d0*/  ISETP.GT.AND P4, PT, R11.reuse, 0x9, P0 ;  /* 0x000000090b00780c */ /* 0x040fe20000784270 */
[----:B-1----:R-:W-:Y:S02]  /*94e0*/  FMUL R143, R28, R15 ;  /* 0x0000000f1c8f7220 */ /* 0x002fe40000400000 */
[----:B------:R1:W-:Y:S01]  /*94f0*/  @P6 STG.E desc[UR16][R8.64+0x220], R5 ;  /* 0x0002200508006986 */ /* 0x0003e2000c101910 */
[----:B------:R-:W-:-:S03]  /*9500*/  ISETP.GT.AND P6, PT, R11, 0x8, P2 ;  /* 0x000000080b00780c */ /* 0x000fc600017c4270 */
[----:B------:R-:W-:Y:S01]  /*9510*/  @P1 STG.E desc[UR16][R16.64+0x220], R27 ;  /* 0x0002201b10001986 */ /* 0x000fe2000c101910 */
[C---:B------:R-:W-:Y:S01]  /*9520*/  ISETP.GT.AND P1, PT, R11.reuse, 0x9, P2 ;  /* 0x000000090b00780c */ /* 0x040fe20001724270 */
[----:B0-----:R-:W-:Y:S02]  /*9530*/  FMUL R7, R30, R15 ;  /* 0x0000000f1e077220 */ /* 0x001fe40000400000 */
[----:B------:R-:W-:Y:S01]  /*9540*/  @P5 STG.E desc[UR16][R18.64+0x200], R143 ;  /* 0x0002008f12005986 */ /* 0x000fe2000c101910 */
[----:B------:R-:W-:-:S03]  /*9550*/  ISETP.GT.AND P5, PT, R11, 0x10, P0 ;  /* 0x000000100b00780c */ /* 0x000fc600007a4270 */
[----:B------:R-:W-:Y:S01]  /*9560*/  @P4 STG.E desc[UR16][R20.64+0x200], R29 ;  /* 0x0002001d14004986 */ /* 0x000fe2000c101910 */
[C---:B------:R-:W-:Y:S01]  /*9570*/  ISETP.GT.AND P4, PT, R11.reuse, 0x11, P0 ;  /* 0x000000110b00780c */ /* 0x040fe20000784270 */
[-C--:B-1----:R-:W-:Y:S01]  /*9580*/  FMUL R5, R32, R15.reuse ;  /* 0x0000000f20057220 */ /* 0x082fe20000400000 */
[----:B------:R-:W-:Y:S01]  /*9590*/  FMUL R9, R34, R15 ;  /* 0x0000000f22097220 */ /* 0x000fe20000400000 */
[----:B------:R0:W-:Y:S01]  /*95a0*/  @P6 STG.E desc[UR16][R18.64+0x220], R7 ;  /* 0x0002200712006986 */ /* 0x0001e2000c101910 */
[----:B------:R-:W-:-:S03]  /*95b0*/  ISETP.GT.AND P6, PT, R11, 0x10, P2 ;  /* 0x000000100b00780c */ /* 0x000fc600017c4270 */
[----:B------:R-:W-:Y:S01]  /*95c0*/  @P1 STG.E desc[UR16][R20.64+0x220], R31 ;  /* 0x0002201f14001986 */ /* 0x000fe2000c101910 */
[----:B------:R-:W-:-:S03]  /*95d0*/  ISETP.GT.AND P1, PT, R11, 0x11, P2 ;  /* 0x000000110b00780c */ /* 0x000fc60001724270 */
[----:B------:R1:W-:Y:S01]  /*95e0*/  @P5 STG.E desc[UR16][R22.64+0x200], R5 ;  /* 0x0002000516005986 */ /* 0x0003e2000c101910 */
[----:B------:R-:W-:-:S03]  /*95f0*/  ISETP.GT.AND P5, PT, R11, 0x18, P0 ;  /* 0x000000180b00780c */ /* 0x000fc600007a4270 */
        /* <DEDUP_REMOVED lines=101> */
[----:B------:R-:W-:Y:S01]  /*9c50*/  ISETP.GT.AND P4, PT, R11, 0x69, P0 ;  /* 0x000000690b00780c */ /* 0x000fe20000784270 */
[----:B0-----:R-:W-:-:S04]  /*9c60*/  FMUL R9, R76, R15 ;  /* 0x0000000f4c097220 */ /* 0x001fc80000400000 */
[----:B------:R0:W-:Y:S01]  /*9c70*/  @P1 STG.E desc[UR16][R126.64+0x220], R5 ;  /* 0x000220057e001986 */ /* 0x0001e2000c101910 */
[C---:B------:R-:W-:Y:S01]  /*9c80*/  ISETP.GT.AND P1, PT, R11.reuse, 0x68, P2 ;  /* 0x000000680b00780c */ /* 0x040fe20001724270 */
[----:B-1----:R-:W-:Y:S02]  /*9c90*/  FMUL R7, R78, R15 ;  /* 0x0000000f4e077220 */ /* 0x002fe40000400000 */
        /* <DEDUP_REMOVED lines=11> */
[-C--:B-1----:R-:W-:Y:S02]  /*9d50*/  FMUL R9, R84, R15.reuse ;  /* 0x0000000f54097220 */ /* 0x082fe40000400000 */
[----:B------:R1:W-:Y:S01]  /*9d60*/  @P5 STG.E desc[UR16][R134.64+0x200], R5 ;  /* 0x0002000586005986 */ /* 0x0003e2000c101910 */
[C---:B------:R-:W-:Y:S02]  /*9d70*/  ISETP.GT.AND P5, PT, R11.reuse, 0x71, P2 ;  /* 0x000000710b00780c */ /* 0x040fe400017a4270 */
[C---:B------:R-:W-:Y:S01]  /*9d80*/  ISETP.GT.AND P2, PT, R11.reuse, 0x79, P2 ;  /* 0x000000790b00780c */ /* 0x040fe20001744270 */
[----:B------:R2:W-:Y:S01]  /*9d90*/  @P4 STG.E desc[UR16][R136.64+0x200], R81 ;  /* 0x0002005188004986 */ /* 0x0005e2000c101910 */
[C---:B------:R-:W-:Y:S01]  /*9da0*/  ISETP.GT.AND P4, PT, R11.reuse, 0x78, P0 ;  /* 0x000000780b00780c */ /* 0x040fe20000784270 */
[----:B0-----:R-:W-:Y:S01]  /*9db0*/  FMUL R7, R82, R15 ;  /* 0x0000000f52077220 */ /* 0x001fe20000400000 */
[----:B------:R-:W-:-:S04]  /*9dc0*/  ISETP.GT.AND P0, PT, R11, 0x79, P0 ;  /* 0x000000790b00780c */ /* 0x000fc80000704270 */
[----:B------:R2:W-:Y:S01]  /*9dd0*/  @P1 STG.E desc[UR16][R134.64+0x220], R7 ;  /* 0x0002200786001986 */ /* 0x0005e2000c101910 */
[----:B-1----:R-:W-:-:S03]  /*9de0*/  FMUL R5, R86, R15 ;  /* 0x0000000f56057220 */ /* 0x002fc60000400000 */
[----:B------:R2:W-:Y:S04]  /*9df0*/  @P5 STG.E desc[UR16][R136.64+0x220], R83 ;  /* 0x0002205388005986 */ /* 0x0005e8000c101910 */
[----:B------:R2:W-:Y:S04]  /*9e00*/  @P4 STG.E desc[UR16][R140.64+0x200], R9 ;  /* 0x000200098c004986 */ /* 0x0005e8000c101910 */
[----:B------:R2:W-:Y:S04]  /*9e10*/  @P0 STG.E desc[UR16][R138.64+0x200], R85 ;  /* 0x000200558a000986 */ /* 0x0005e8000c101910 */
[----:B------:R2:W-:Y:S04]  /*9e20*/  @P6 STG.E desc[UR16][R140.64+0x220], R5 ;  /* 0x000220058c006986 */ /* 0x0005e8000c101910 */
[----:B------:R2:W-:Y:S02]  /*9e30*/  @P2 STG.E desc[UR16][R138.64+0x220], R87 ;  /* 0x000220578a002986 */ /* 0x0005e4000c101910 */
.L_x_273:
[----:B------:R-:W-:Y:S05]  /*9e40*/  BSYNC B0 ;  /* 0x0000000000007941 */ /* 0x000fea0003800000 */
.L_x_21:
[----:B------:R-:W-:Y:S01]  /*9e50*/  ULDC UR8, c[0x0][0xc] ;  /* 0x0000030000087ab9 */ /* 0x000fe20000000800 */
[----:B------:R-:W-:Y:S01]  /*9e60*/  ULDC UR9, c[0x0][0x10] ;  /* 0x0000040000097ab9 */ /* 0x000fe20000000800 */
[----:B--2---:R-:W2:Y:S01]  /*9e70*/  LDC R5, c[0x0][0x14] ;  /* 0x00000500ff057b82 */ /* 0x004ea20000000800 */
[----:B------:R-:W-:Y:S01]  /*9e80*/  UIMAD.WIDE.U32 UR8, UR8, UR9, URZ ;  /* 0x00000009080872a5 */ /* 0x000fe2000f8e003f */
[----:B------:R-:W-:Y:S01]  /*9e90*/  PRMT R8, RZ, 0x7610, R8 ;  /* 0x00007610ff087816 */ /* 0x000fe20000000008 */
[----:B------:R-:W-:-:S04]  /*9ea0*/  IMAD.MOV.U32 R7, RZ, RZ, -0x1 ;  /* 0xffffffffff077424 */ /* 0x000fc800078e00ff */
[----:B--2---:R-:W-:-:S04]  /*9eb0*/  IMAD.WIDE.U32 R2, R5, UR8, R2 ;  /* 0x0000000805027c25 */ /* 0x004fc8000f8e0002 */
[----:B------:R-:W-:Y:S01]  /*9ec0*/  IMAD R5, R5, UR9, RZ ;  /* 0x0000000905057c24 */ /* 0x000fe2000f8e02ff */
[----:B------:R-:W-:Y:S02]  /*9ed0*/  ULDC.64 UR8, c[0x0][0x750] ;  /* 0x0001d40000087ab9 */ /* 0x000fe40000000a00 */
[----:B------:R-:W-:Y:S01]  /*9ee0*/  ISETP.GE.U32.AND P0, PT, R2, UR8, PT ;  /* 0x0000000802007c0c */ /* 0x000fe2000bf06070 */
[----:B------:R-:W-:Y:S02]  /*9ef0*/  IMAD.IADD R3, R3, 0x1, R5 ;  /* 0x0000000103037824 */ /* 0x000fe400078e0205 */
[----:B------:R-:W-:-:S03]  /*9f00*/  IMAD.MOV.U32 R5, RZ, RZ, -0x1 ;  /* 0xffffffffff057424 */ /* 0x000fc600078e00ff */
[----:B------:R-:W-:-:S13]  /*9f10*/  ISETP.GE.U32.AND.EX P0, PT, R3, UR9, PT, P0 ;  /* 0x0000000903007c0c */ /* 0x000fda000bf06100 */
[----:B------:R-:W-:Y:S05]  /*9f20*/  @P0 BRA `(.L_x_274) ;  /* 0x0000000400600947 */ /* 0x000fea0003800000 */
[----:B------:R-:W2:Y:S01]  /*9f30*/  S2R R22, SR_CTAID.X ;  /* 0x0000000000167919 */ /* 0x000ea20000002500 */
[----:B------:R-:W1:Y:S01]  /*9f40*/  LDC.64 R18, c[0x0][0x728] ;  /* 0x0001ca00ff127b82 */ /* 0x000e620000000a00 */
[----:B------:R-:W-:Y:S01]  /*9f50*/  ULDC UR7, c[0x0][0x150] ;  /* 0x0000540000077ab9 */ /* 0x000fe20000000800 */
[----:B0-----:R-:W-:Y:S01]  /*9f60*/  IMAD.MOV.U32 R16, RZ, RZ, R2 ;  /* 0x000000ffff107224 */ /* 0x001fe200078e0002 */
[----:B------:R-:W0:Y:S01]  /*9f70*/  S2R R24, SR_CTAID.Y ;  /* 0x0000000000187919 */ /* 0x000e220000002600 */
[----:B------:R-:W-:-:S04]  /*9f80*/  IMAD.MOV.U32 R17, RZ, RZ, R3 ;  /* 0x000000ffff117224 */ /* 0x000fc800078e0003 */
[----:B------:R-:W0:Y:S08]  /*9f90*/  LDC R25, c[0x0][0x144] ;  /* 0x00005100ff197b82 */ /* 0x000e300000000800 */
[----:B------:R-:W0:Y:S08]  /*9fa0*/  LDC R12, c[0x0][0x730] ;  /* 0x0001cc00ff0c7b82 */ /* 0x000e300000000800 */
[----:B------:R-:W0:Y:S01]  /*9fb0*/  LDC.64 R20, c[0x0][0x720] ;  /* 0x0001c800ff147b82 */ /* 0x000e220000000a00 */
[----:B-1----:R-:W-:-:S04]  /*9fc0*/  ISETP.NE.U32.AND P0, PT, R18, RZ, PT ;  /* 0x000000ff1200720c */ /* 0x002fc80003f05070 */
[----:B------:R-:W-:Y:S02]  /*9fd0*/  ISETP.NE.AND.EX P0, PT, R19, RZ, PT, P0 ;  /* 0x000000ff1300720c */ /* 0x000fe40003f05300 */
[----:B--2---:R-:W-:-:S05]  /*9fe0*/  I2FP.F32.U32 R5, R22 ;  /* 0x0000001600057245 */ /* 0x004fca0000201000 */
[----:B------:R-:W-:-:S04]  /*9ff0*/  FMUL R5, R5, UR7 ;  /* 0x0000000705057c20 */ /* 0x000fc80008400000 */
[----:B------:R1:W2:Y:S02]  /*a000*/  F2I.U32.TRUNC.NTZ R23, R5 ;  /* 0x0000000500177305 */ /* 0x0002a4000020f000 */
[----:B------:R-:W-:Y:S05]  /*a010*/  @!P0 BRA `(.L_x_275) ;  /* 0x0000000000288947 */ /* 0x000fea0003800000 */
[----:B-1----:R-:W1:Y:S02]  /*a020*/  LDC R5, c[0x0][0x734] ;  /* 0x0001cd00ff057b82 */ /* 0x002e640000000800 */
[----:B-1----:R-:W-:-:S05]  /*a030*/  IADD3 R5, P0, R2, R5, RZ ;  /* 0x0000000502057210 */ /* 0x002fca0007f1e0ff */
        /* <DEDUP_REMOVED lines=8> */
.L_x_275:
[----:B------:R-:W3:Y:S01]  /*a0c0*/  LDC.64 R30, c[0x0][0x740] ;  /* 0x0001d000ff1e7b82 */ /* 0x000ee20000000a00 */
[-C--:B0-----:R-:W-:Y:S01]  /*a0d0*/  SHF.R.U64 R19, R16, R12.reuse, R17 ;  /* 0x0000000c10137219 */ /* 0x081fe20000001211 */
[----:B--2---:R-:W-:Y:S01]  /*a0e0*/  IMAD.MOV R23, RZ, RZ, -R23 ;  /* 0x000000ffff177224 */ /* 0x004fe200078e0a17 */
[----:B-1----:R-:W-:Y:S01]  /*a0f0*/  SHF.R.U32.HI R5, RZ, R12, R17 ;  /* 0x0000000cff057219 */ /* 0x002fe20000011611 */
[----:B------:R-:W-:Y:S01]  /*a100*/  ULDC UR7, c[0x0][0x154] ;  /* 0x0000550000077ab9 */ /* 0x000fe20000000800 */
[----:B------:R-:W-:Y:S01]  /*a110*/  IADD3 R7, P0, RZ, -R19, RZ ;  /* 0x80000013ff077210 */ /* 0x000fe20007f1e0ff */
[----:B------:R-:W-:Y:S02]  /*a120*/  IMAD R25, R25, R23, R22 ;  /* 0x0000001719197224 */ /* 0x000fe400078e0216 */
[----:B------:R-:W0:Y:S01]  /*a130*/  LDC R16, c[0x0][0x718] ;  /* 0x0001c600ff107b82 */ /* 0x000e220000000800 */
[----:B------:R-:W-:Y:S02]  /*a140*/  IMAD.MOV.U32 R11, RZ, RZ, 0x1 ;  /* 0x00000001ff0b7424 */ /* 0x000fe400078e00ff */
[----:B------:R-:W-:-:S02]  /*a150*/  IMAD.X R5, RZ, RZ, ~R5, P0 ;  /* 0x000000ffff057224 */ /* 0x000fc400000e0e05 */
[----:B------:R-:W-:-:S03]  /*a160*/  IMAD.WIDE.U32 R8, R7, R20, R2 ;  /* 0x0000001407087225 */ /* 0x000fc600078e0002 */
[----:B------:R-:W1:Y:S01]  /*a170*/  LDC R26, c[0x0][0x708] ;  /* 0x0001c200ff1a7b82 */ /* 0x000e620000000800 */
[----:B------:R-:W-:-:S04]  /*a180*/  IMAD R10, R5, R20, RZ ;  /* 0x00000014050a7224 */ /* 0x000fc800078e02ff */
[----:B------:R-:W-:Y:S01]  /*a190*/  IMAD R5, R7, R21, R10 ;  /* 0x0000001507057224 */ /* 0x000fe200078e020a */
[----:B------:R-:W-:Y:S02]  /*a1a0*/  I2FP.F32.U32 R7, R24 ;  /* 0x0000001800077245 */ /* 0x000fe40000201000 */
[----:B------:R-:W2:Y:S01]  /*a1b0*/  LDC R28, c[0x0][0x758] ;  /* 0x0001d600ff1c7b82 */ /* 0x000ea20000000800 */
[----:B------:R-:W-:Y:S01]  /*a1c0*/  IMAD.IADD R5, R9, 0x1, R5 ;  /* 0x0000000109057824 */ /* 0x000fe200078e0205 */
[----:B---3--:R-:W-:Y:S01]  /*a1d0*/  ISETP.NE.U32.AND P0, PT, R30, RZ, PT ;  /* 0x000000ff1e00720c */ /* 0x008fe20003f05070 */
[----:B------:R-:W-:Y:S01]  /*a1e0*/  FMUL R7, R7, UR7 ;  /* 0x0000000707077c20 */ /* 0x000fe20008400000 */
[----:B------:R-:W-:Y:S02]  /*a1f0*/  IMAD.MOV.U32 R9, RZ, RZ, -0x1 ;  /* 0xffffffffff097424 */ /* 0x000fe400078e00ff */
[----:B------:R-:W-:Y:S01]  /*a200*/  ISETP.NE.AND.EX P0, PT, R31, RZ, PT, P0 ;  /* 0x000000ff1f00720c */ /* 0x000fe20003f05300 */
[----:B------:R3:W2:Y:S01]  /*a210*/  F2I.U32.TRUNC.NTZ R21, R7 ;  /* 0x0000000700157305 */ /* 0x0006a2000020f000 */
[----:B------:R-:W3:Y:S01]  /*a220*/  LDC R23, c[0x0][0x148] ;  /* 0x00005200ff177b82 */ /* 0x000ee20000000800 */
[----:B0-----:R-:W-:-:S02]  /*a230*/  SHF.R.U64 R18, R8, R16, R5 ;  /* 0x0000001008127219 */ /* 0x001fc40000001205 */
[----:B------:R-:W-:-:S05]  /*a240*/  SHF.R.U32.HI R5, RZ, R16, R5 ;  /* 0x00000010ff057219 */ /* 0x000fca0000011605 */
[----:B------:R-:W0:Y:S01]  /*a250*/  LDC R22, c[0x0][0x700] ;  /* 0x0001c000ff167b82 */ /* 0x000e220000000800 */
[-CC-:B-1----:R-:W-:Y:S02]  /*a260*/  SHF.R.U64 R12, R18, R26.reuse, R5.reuse ;  /* 0x0000001a120c7219 */ /* 0x182fe40000001205 */
[----:B------:R-:W-:-:S05]  /*a270*/  SHF.R.U32.HI R5, RZ, R26, R5 ;  /* 0x0000001aff057219 */ /* 0x000fca0000011605 */
[----:B------:R-:W1:Y:S01]  /*a280*/  LDC R29, c[0x0][0x748] ;  /* 0x0001d200ff1d7b82 */ /* 0x000e620000000800 */
[-C--:B--2---:R-:W-:Y:S02]  /*a290*/  SHF.L.U32 R8, R9, R28.reuse, RZ ;  /* 0x0000001c09087219 */ /* 0x084fe400000006ff */
[-CC-:B------:R-:W-:Y:S02]  /*a2a0*/  SHF.R.U64 R20, R12, R28.reuse, R5.reuse ;  /* 0x0000001c0c147219 */ /* 0x180fe40000001205 */
[----:B------:R-:W-:Y:S02]  /*a2b0*/  SHF.R.U32.HI R9, RZ, R28, R5 ;  /* 0x0000001cff097219 */ /* 0x000fe40000011605 */
[----:B------:R-:W-:Y:S01]  /*a2c0*/  LOP3.LUT R27, RZ, R8, RZ, 0x33, !PT ;  /* 0x00000008ff1b7212 */ /* 0x000fe200078e33ff */
[----:B------:R-:W2:Y:S01]  /*a2d0*/  LDC R32, c[0x0][0x738] ;  /* 0x0001ce00ff207b82 */ /* 0x000ea20000000800 */
[----:B------:R-:W-:Y:S01]  /*a2e0*/  SHF.L.U32 R28, R11, R28, RZ ;  /* 0x0000001c0b1c7219 */ /* 0x000fe200000006ff */
[----:B------:R-:W-:-:S06]  /*a2f0*/  IMAD.MOV.U32 R8, RZ, RZ, R20 ;  /* 0x000000ffff087224 */ /* 0x000fcc00078e0014 */
[----:B------:R-:W0:Y:S01]  /*a300*/  LDC R33, c[0x0][0x710] ;  /* 0x0001c400ff217b82 */ /* 0x000e220000000800 */
[----:B------:R-:W-:Y:S05]  /*a310*/  @!P0 BRA `(.L_x_276) ;  /* 0x0000000000288947 */ /* 0x000fea0003800000 */
[----:B------:R-:W4:Y:S02]  /*a320*/  LDC R5, c[0x0][0x74c] ;  /* 0x0001d300ff057b82 */ /* 0x000f240000000800 */
[----:B----4-:R-:W-:-:S05]  /*a330*/  IADD3 R5, P0, R20, R5, RZ ;  /* 0x0000000514057210 */ /* 0x010fca0007f1e0ff */
[----:B---3--:R-:W-:-:S04]  /*a340*/  IMAD.X R7, RZ, RZ, R9, P0 ;  /* 0x000000ffff077224 */ /* 0x008fc800000e0609 */
[----:B------:R-:W-:-:S04]  /*a350*/  IMAD.WIDE.U32 R8, R7, R30, RZ ;  /* 0x0000001e07087225 */ /* 0x000fc800078e00ff */
[----:B------:R-:W-:-:S04]  /*a360*/  IMAD.WIDE.U32 R10, P0, R5, R31, R8 ;  /* 0x0000001f050a7225 */ /* 0x000fc80007800008 */
[----:B------:R-:W-:-:S04]  /*a370*/  IMAD.WIDE.U32 R8, R5, R30, RZ ;  /* 0x0000001e05087225 */ /* 0x000fc800078e00ff */
[----:B------:R-:W-:Y:S01]  /*a380*/  IMAD.X R17, RZ, RZ, RZ, P0 ;  /* 0x000000ffff117224 */ /* 0x000fe200000e06ff */
[----:B------:R-:W-:Y:S01]  /*a390*/  IADD3 RZ, P0, R9, R10, RZ ;  /* 0x0000000a09ff7210 */ /* 0x000fe20007f1e0ff */
[----:B------:R-:W-:-:S04]  /*a3a0*/  IMAD.MOV.U32 R16, RZ, RZ, R11 ;  /* 0x000000ffff107224 */ /* 0x000fc800078e000b */
[----:B------:R-:W-:-:S08]  /*a3b0*/  IMAD.WIDE.U32.X R8, R7, R31, R16, P0 ;  /* 0x0000001f07087225 */ /* 0x000fd000000e0410 */
.L_x_276:
[----:B-1----:R-:W-:Y:S01]  /*a3c0*/  SHF.R.U64 R5, R8, R29, R9 ;  /* 0x0000001d08057219 */ /* 0x002fe20000001209 */
[----:B0-----:R-:W-:Y:S01]  /*a3d0*/  VIADD R9, R22, 0xffffffff ;  /* 0xffffffff16097836 */ /* 0x001fe20000000000 */
[----:B------:R-:W-:Y:S01]  /*a3e0*/  LOP3.LUT R10, R12, R27, RZ, 0xc0, !PT ;  /* 0x0000001b0c0a7212 */ /* 0x000fe200078ec0ff */
[----:B------:R-:W-:Y:S02]  /*a3f0*/  IMAD.MOV R21, RZ, RZ, -R21 ;  /* 0x000000ffff157224 */ /* 0x000fe400078e0a15 */
[----:B---3--:R-:W-:Y:S01]  /*a400*/  IMAD.MOV R7, RZ, RZ, -R5 ;  /* 0x000000ffff077224 */ /* 0x008fe200078e0a05 */
[----:B------:R-:W-:Y:S01]  /*a410*/  LOP3.LUT R18, R18, R9, RZ, 0xc0, !PT ;  /* 0x0000000912127212 */ /* 0x000fe200078ec0ff */
[----:B------:R-:W-:Y:S02]  /*a420*/  IMAD R10, R28, R5, R10 ;  /* 0x000000051c0a7224 */ /* 0x000fe400078e020a */
[----:B------:R-:W-:Y:S02]  /*a430*/  @P3 IMAD R25, R23, R21, R24 ;  /* 0x0000001517193224 */ /* 0x000fe400078e0218 */
[----:B--2---:R-:W-:-:S02]  /*a440*/  IMAD R5, R7, R32, R20 ;  /* 0x0000002007057224 */ /* 0x004fc400078e0214 */
[----:B------:R-:W-:Y:S02]  /*a450*/  IMAD R10, R10, R33, R25 ;  /* 0x000000210a0a7224 */ /* 0x000fe400078e0219 */
[----:B------:R-:W-:Y:S02]  /*a460*/  IMAD R5, R5, R22, R18 ;  /* 0x0000001605057224 */ /* 0x000fe400078e0212 */
[----:B------:R-:W-:-:S03]  /*a470*/  IMAD.MOV.U32 R8, RZ, RZ, 0x1 ;  /* 0x00000001ff087424 */ /* 0x000fc600078e00ff */
[----:B------:R-:W-:Y:S02]  /*a480*/  SEL R7, R5, R10, !P3 ;  /* 0x0000000a05077207 */ /* 0x000fe40005800000 */
[----:B------:R-:W-:Y:S01]  /*a490*/  SEL R10, R10, R5, !P3 ;  /* 0x000000050a0a7207 */ /* 0x000fe20005800000 */
[----:B------:R-:W-:-:S07]  /*a4a0*/  IMAD.MOV.U32 R5, RZ, RZ, R19 ;  /* 0x000000ffff057224 */ /* 0x000fce00078e0013 */
.L_x_274:
[----:B------:R-:W-:-:S13]  /*a4b0*/  LOP3.LUT P0, RZ, R8, 0xff, RZ, 0xc0, !PT ;  /* 0x000000ff08ff7812 */ /* 0x000fda000780c0ff */
[----:B------:R-:W-:Y:S05]  /*a4c0*/  @P0 BRA `(.L_x_277) ;  /* 0xffffff6800980947 */ /* 0x000fea000383ffff */
[----:B------:R-:W-:Y:S05]  /*a4d0*/  EXIT ;  /* 0x000000000000794d */ /* 0x000fea0003800000 */
.L_x_3:
[----:B0-----:R-:W-:Y:S01]  /*a4e0*/  ULDC.64 UR4, c[0x0][0x750] ;  /* 0x0001d40000047ab9 */ /* 0x001fe20000000a00 */
        /* <DEDUP_REMOVED lines=25> */
.L_x_279:
        /* <DEDUP_REMOVED lines=13> */
[----:B------:R-:W3:Y:S02]  /*a750*/  F2I.U32.TRUNC.NTZ R14, R14 ;  /* 0x0000000e000e7305 */ /* 0x000ee4000020f000 */
[----:B------:R-:W-:-:S04]  /*a760*/  IMAD R9, R9, R21, R10 ;  /* 0x0000001509097224 */ /* 0x000fc800078e020a */
[----:B------:R-:W-:Y:S01]  /*a770*/  IMAD.IADD R7, R7, 0x1, R9 ;  /* 0x0000000107077824 */ /* 0x000fe200078e0209 */
[----:B------:R-:W4:Y:S01]  /*a780*/  LDC R20, c[0x0][0x708] ;  /* 0x0001c200ff147b82 */ /* 0x000f220000000800 */
[----:B------:R-:W-:Y:S02]  /*a790*/  I2FP.F32.U32 R9, R11 ;  /* 0x0000000b00097245 */ /* 0x000fe40000201000 */
[----:B0-----:R-:W-:-:S03]  /*a7a0*/  ISETP.NE.U32.AND P0, PT, R24, RZ, PT ;  /* 0x000000ff1800720c */ /* 0x001fc60003f05070 */
[----:B------:R-:W-:Y:S01]  /*a7b0*/  FMUL R9, R9, UR4 ;  /* 0x0000000409097c20 */ /* 0x000fe20008400000 */
[----:B------:R-:W-:Y:S01]  /*a7c0*/  ISETP.NE.AND.EX P0, PT, R25, RZ, PT, P0 ;  /* 0x000000ff1900720c */ /* 0x000fe20003f05300 */
[----:B------:R-:W0:Y:S01]  /*a7d0*/  LDC R13, c[0x0][0x758] ;  /* 0x0001d600ff0d7b82 */ /* 0x000e220000000800 */
[-CC-:B-1----:R-:W-:Y:S01]  /*a7e0*/  SHF.R.U64 R10, R6, R12.reuse, R7.reuse ;  /* 0x0000000c060a7219 */ /* 0x182fe20000001207 */
[----:B---3--:R-:W-:Y:S01]  /*a7f0*/  IMAD.MOV R6, RZ, RZ, -R14 ;  /* 0x000000ffff067224 */ /* 0x008fe200078e0a0e */
[----:B------:R-:W-:Y:S01]  /*a800*/  SHF.R.U32.HI R7, RZ, R12, R7 ;  /* 0x0000000cff077219 */ /* 0x000fe20000011607 */
[----:B------:R1:W3:Y:S01]  /*a810*/  F2I.U32.TRUNC.NTZ R14, R9 ;  /* 0x00000009000e7305 */ /* 0x0002e2000020f000 */
[----:B------:R-:W-:-:S03]  /*a820*/  IMAD.MOV.U32 R12, RZ, RZ, -0x1 ;  /* 0xffffffffff0c7424 */ /* 0x000fc600078e00ff */
[----:B------:R-:W1:Y:S01]  /*a830*/  LDC R18, c[0x0][0x148] ;  /* 0x00005200ff127b82 */ /* 0x000e620000000800 */
[----:B--2---:R-:W-:Y:S02]  /*a840*/  IMAD R22, R15, R6, R8 ;  /* 0x000000060f167224 */ /* 0x004fe400078e0208 */
[----:B------:R-:W-:-:S05]  /*a850*/  IMAD.MOV.U32 R8, RZ, RZ, 0x1 ;  /* 0x00000001ff087424 */ /* 0x000fca00078e00ff */
[----:B------:R-:W2:Y:S01]  /*a860*/  LDC R21, c[0x0][0x700] ;  /* 0x0001c000ff157b82 */ /* 0x000ea20000000800 */
[-CC-:B----4-:R-:W-:Y:S02]  /*a870*/  SHF.R.U64 R17, R10, R20.reuse, R7.reuse ;  /* 0x000000140a117219 */ /* 0x190fe40000001207 */
[----:B------:R-:W-:-:S05]  /*a880*/  SHF.R.U32.HI R6, RZ, R20, R7 ;  /* 0x00000014ff067219 */ /* 0x000fca0000011607 */
[----:B------:R-:W4:Y:S01]  /*a890*/  LDC R23, c[0x0][0x748] ;  /* 0x0001d200ff177b82 */ /* 0x000f220000000800 */
[-CC-:B0-----:R-:W-:Y:S02]  /*a8a0*/  SHF.R.U64 R19, R17, R13.reuse, R6.reuse ;  /* 0x0000000d11137219 */ /* 0x181fe40000001206 */
[-C--:B------:R-:W-:Y:S02]  /*a8b0*/  SHF.L.U32 R12, R12, R13.reuse, RZ ;  /* 0x0000000d0c0c7219 */ /* 0x080fe400000006ff */
[-C--:B------:R-:W-:Y:S01]  /*a8c0*/  SHF.R.U32.HI R7, RZ, R13.reuse, R6 ;  /* 0x0000000dff077219 */ /* 0x080fe20000011606 */
[----:B------:R-:W-:Y:S01]  /*a8d0*/  IMAD.MOV.U32 R6, RZ, RZ, R19 ;  /* 0x000000ffff067224 */ /* 0x000fe200078e0013 */
[----:B------:R-:W-:Y:S01]  /*a8e0*/  SHF.L.U32 R20, R8, R13, RZ ;  /* 0x0000000d08147219 */ /* 0x000fe200000006ff */
[----:B------:R-:W0:Y:S01]  /*a8f0*/  LDC R26, c[0x0][0x738] ;  /* 0x0001ce00ff1a7b82 */ /* 0x000e220000000800 */
[----:B------:R-:W-:-:S07]  /*a900*/  LOP3.LUT R28, RZ, R12, RZ, 0x33, !PT ;  /* 0x0000000cff1c7212 */ /* 0x000fce00078e33ff */
[----:B------:R-:W0:Y:S01]  /*a910*/  LDC R27, c[0x0][0x710] ;  /* 0x0001c400ff1b7b82 */ /* 0x000e220000000800 */
[----:B-1-3--:R-:W-:Y:S05]  /*a920*/  @!P0 BRA `(.L_x_280) ;  /* 0x0000000000288947 */ /* 0x00afea0003800000 */
[----:B------:R-:W1:Y:S02]  /*a930*/  LDC R6, c[0x0][0x74c] ;  /* 0x0001d300ff067b82 */ /* 0x000e640000000800 */
        /* <DEDUP_REMOVED lines=9> */
.L_x_280:
[----:B----4-:R-:W-:Y:S01]  /*a9d0*/  SHF.R.U64 R7, R6, R23, R7 ;  /* 0x0000001706077219 */ /* 0x010fe20000001207 */
[----:B--2---:R-:W-:Y:S01]  /*a9e0*/  VIADD R9, R21, 0xffffffff ;  /* 0xffffffff15097836 */ /* 0x004fe20000000000 */
[----:B------:R-:W-:Y:S01]  /*a9f0*/  LOP3.LUT R6, R17, R28, RZ, 0xc0, !PT ;  /* 0x0000001c11067212 */ /* 0x000fe200078ec0ff */
[----:B------:R-:W-:Y:S02]  /*aa00*/  IMAD.MOV R14, RZ, RZ, -R14 ;  /* 0x000000ffff0e7224 */ /* 0x000fe400078e0a0e */
[----:B------:R-:W-:Y:S01]  /*aa10*/  IMAD.MOV R8, RZ, RZ, -R7 ;  /* 0x000000ffff087224 */ /* 0x000fe200078e0a07 */
[----:B------:R-:W-:Y:S01]  /*aa20*/  LOP3.LUT R9, R10, R9, RZ, 0xc0, !PT ;  /* 0x000000090a097212 */ /* 0x000fe200078ec0ff */
[----:B------:R-:W-:Y:S02]  /*aa30*/  IMAD R7, R20, R7, R6 ;  /* 0x0000000714077224 */ /* 0x000fe400078e0206 */
[----:B------:R-:W-:Y:S02]  /*aa40*/  @P3 IMAD R22, R18, R14, R11 ;  /* 0x0000000e12163224 */ /* 0x000fe400078e020b */
[----:B0-----:R-:W-:-:S02]  /*aa50*/  IMAD R6, R8, R26, R19 ;  /* 0x0000001a08067224 */ /* 0x001fc400078e0213 */
[----:B------:R-:W-:Y:S02]  /*aa60*/  IMAD R7, R7, R27, R22 ;  /* 0x0000001b07077224 */ /* 0x000fe400078e0216 */
[----:B------:R-:W-:Y:S02]  /*aa70*/  IMAD.MOV.U32 R10, RZ, RZ, 0x1 ;  /* 0x00000001ff0a7424 */ /* 0x000fe400078e00ff */
[----:B------:R-:W-:-:S03]  /*aa80*/  IMAD R8, R6, R21, R9 ;  /* 0x0000001506087224 */ /* 0x000fc600078e0209 */
[----:B------:R-:W-:Y:S01]  /*aa90*/  PRMT R6, R10, 0x7610, R6 ;  /* 0x000076100a067816 */ /* 0x000fe20000000006 */
[----:B------:R-:W-:Y:S01]  /*aaa0*/  IMAD.MOV.U32 R10, RZ, RZ, R16 ;  /* 0x000000ffff0a7224 */ /* 0x000fe200078e0010 */
[----:B------:R-:W-:Y:S02]  /*aab0*/  SEL R14, R8, R7, !P3 ;  /* 0x00000007080e7207 */ /* 0x000fe40005800000 */
[----:B------:R-:W-:-:S07]  /*aac0*/  SEL R7, R7, R8, !P3 ;  /* 0x0000000807077207 */ /* 0x000fce0005800000 */
.L_x_278:
[----:B------:R-:W-:-:S08]  /*aad0*/  NOP ;  /* 0x0000000000007918 */ /* 0x000fd00000000000 */
[----:B------:R-:W0:-:S00]  /*aae0*/  USETMAXREG.DEALLOC.CTAPOOL 0x28 ;  /* 0x00000028000079c8 */ /* 0x000e0000080e0500 */
[----:B0-----:R-:W-:-:S13]  /*aaf0*/  ISETP.NE.AND P0, PT, R5, RZ, PT ;  /* 0x000000ff0500720c */ /* 0x001fda0003f05270 */
[----:B------:R-:W-:Y:S05]  /*ab00*/  @P0 EXIT ;  /* 0x000000000000094d */ /* 0x000fea0003800000 */
[----:B------:R-:W-:Y:S01]  /*ab10*/  LOP3.LUT P0, RZ, R6, 0xff, RZ, 0xc0, !PT ;  /* 0x000000ff06ff7812 */ /* 0x000fe2000780c0ff */
[----:B------:R-:W-:Y:S02]  /*ab20*/  IMAD.MOV.U32 R5, RZ, RZ, 0x1 ;  /* 0x00000001ff057424 */ /* 0x000fe400078e00ff */
[----:B------:R-:W-:-:S10]  /*ab30*/  IMAD.MOV.U32 R13, RZ, RZ, RZ ;  /* 0x000000ffff0d7224 */ /* 0x000fd400078e00ff */
[----:B------:R-:W-:Y:S05]  /*ab40*/  @!P0 BRA `(.L_x_281) ;  /* 0x0000000c007c8947 */ /* 0x000fea0003800000 */
[----:B------:R-:W0:Y:S01]  /*ab50*/  LDC R5, c[0x0][0x28c] ;  /* 0x0000a300ff057b82 */ /* 0x000e220000000800 */
[----:B------:R-:W-:Y:S01]  /*ab60*/  ULDC UR5, c[0x0][0x758] ;  /* 0x0001d60000057ab9 */ /* 0x000fe20000000800 */
[----:B------:R-:W-:Y:S01]  /*ab70*/  UMOV UR7, 0xffffffff ;  /* 0xffffffff00077882 */ /* 0x000fe20000000000 */
[----:B------:R-:W-:Y:S01]  /*ab80*/  ULDC UR6, c[0x0][0xc] ;  /* 0x0000030000067ab9 */ /* 0x000fe20000000800 */
[----:B------:R-:W-:Y:S01]  /*ab90*/  USHF.L.U32 UR9, UR7, UR5, URZ ;  /* 0x0000000507097299 */ /* 0x000fe2000800063f */
[C---:B------:R-:W-:Y:S01]  /*aba0*/  LOP3.LUT P2, RZ, R0.reuse, 0x7f, RZ, 0xc0, !PT ;  /* 0x0000007f00ff7812 */ /* 0x040fe2000784c0ff */
[----:B------:R-:W-:Y:S01]  /*abb0*/  UMOV UR8, 0x1 ;  /* 0x0000000100087882 */ /* 0x000fe20000000000 */
[----:B------:R-:W-:Y:S01]  /*abc0*/  ULDC UR7, c[0x0][0x10] ;  /* 0x0000040000077ab9 */ /* 0x000fe20000000800 */
[----:B------:R-:W-:Y:S01]  /*abd0*/  LOP3.LUT P0, RZ, R0, 0x1f, RZ, 0xc0, !PT ;  /* 0x0000001f00ff7812 */ /* 0x000fe2000780c0ff */
[----:B------:R-:W-:Y:S01]  /*abe0*/  UIMAD.WIDE.U32 UR6, UR6, UR7, URZ ;  /* 0x00000007060672a5 */ /* 0x000fe2000f8e003f */
[----:B------:R-:W-:Y:S01]  /*abf0*/  BSSY B0, `(.L_x_281) ;  /* 0x00000d4000007945 */ /* 0x000fe20003800000 */
[----:B------:R-:W-:Y:S01]  /*ac00*/  USHF.L.U32 UR5, UR8, UR5, URZ ;  /* 0x0000000508057299 */ /* 0x000fe2000800063f */
[----:B------:R-:W-:Y:S01]  /*ac10*/  IMAD.MOV.U32 R15, RZ, RZ, 0x1 ;  /* 0x00000001ff0f7424 */ /* 0x000fe200078e00ff */
[----:B------:R-:W-:Y:S01]  /*ac20*/  LOP3.LUT R16, R4, 0x2, RZ, 0xfc, !PT ;  /* 0x0000000204107812 */ /* 0x000fe200078efcff */
[----:B------:R-:W-:Y:S01]  /*ac30*/  ULDC UR8, c[0x0][0x14] ;  /* 0x0000050000087ab9 */ /* 0x000fe20000000800 */
[----:B------:R-:W-:Y:S01]  /*ac40*/  PLOP3.LUT P0, PT, P0, P2, PT, 0x8a, 0x0 ;  /* 0x000000000000781c */ /* 0x000fe20000705172 */
[----:B------:R-:W-:Y:S01]  /*ac50*/  UIMAD.WIDE.U32 UR40, UR6, UR8, URZ ;  /* 0x00000008062872a5 */ /* 0x000fe2000f8e003f */
[----:B------:R-:W-:Y:S01]  /*ac60*/  IMAD.MOV.U32 R13, RZ, RZ, RZ ;  /* 0x000000ffff0d7224 */ /* 0x000fe200078e00ff */
[----:B------:R-:W-:Y:S01]  /*ac70*/  UIMAD UR7, UR7, UR8, URZ ;  /* 0x00000008070772a4 */ /* 0x000fe2000f8e023f */
[----:B------:R-:W-:Y:S01]  /*ac80*/  ULDC UR4, c[0x0][0x700] ;  /* 0x0001c00000047ab9 */ /* 0x000fe20000000800 */
[----:B------:R-:W-:-:S02]  /*ac90*/  ULOP3.LUT UR6, URZ, UR9, URZ, 0x33, !UPT ;  /* 0x000000093f067292 */ /* 0x000fc4000f8e333f */
[----:B------:R-:W-:Y:S01]  /*aca0*/  UIADD3 UR4, UR4, -0x1, URZ ;  /* 0xffffffff04047890 */ /* 0x000fe2000fffe03f */
[----:B0-----:R-:W-:Y:S01]  /*acb0*/  VIADD R5, R5, 0x7f ;  /* 0x0000007f05057836 */ /* 0x001fe20000000000 */
[----:B------:R-:W-:Y:S01]  /*acc0*/  UIADD3 UR7, UR41, UR7, URZ ;  /* 0x0000000729077290 */ /* 0x000fe2000fffe03f */
[----:B------:R-:W-:-:S03]  /*acd0*/  ULDC.64 UR42, c[0x0][0x198] ;  /* 0x00006600002a7ab9 */ /* 0x000fc60000000a00 */
[----:B------:R-:W-:-:S04]  /*ace0*/  SHF.R.S32.HI R6, RZ, 0x1f, R5 ;  /* 0x0000001fff067819 */ /* 0x000fc80000011405 */
[----:B------:R-:W-:Y:S01]  /*acf0*/  LEA.HI R6, R6, R5, RZ, 0x7 ;  /* 0x0000000506067211 */ /* 0x000fe200078f38ff */
[----:B------:R-:W-:-:S03]  /*ad00*/  IMAD.MOV.U32 R5, RZ, RZ, 0x1 ;  /* 0x00000001ff057424 */ /* 0x000fc600078e00ff */
[----:B------:R-:W-:-:S05]  /*ad10*/  SHF.R.S32.HI R12, RZ, 0x7, R6 ;  /* 0x00000007ff0c7819 */ /* 0x000fca0000011406 */
[----:B------:R-:W-:-:S07]  /*ad20*/  VIADD R0, R12, 0x1 ;  /* 0x000000010c007836 */ /* 0x000fce0000000000 */
.L_x_293:
[----:B------:R-:W-:-:S03]  /*ad30*/  UMOV UR8, 0xffffffff ;  /* 0xffffffff00087882 */ /* 0x000fc60000000000 */
[----:B------:R-:W-:Y:S05]  /*ad40*/  BRA.DIV UR8, `(.L_x_282) ;  /* 0x0000000e08b07947 */ /* 0x000fea000b800000 */
[----:B------:R-:W-:-:S13]  /*ad50*/  ELECT P1, URZ, PT ;  /* 0x00000000003f782f */ /* 0x000fda0003820000 */
.L_x_303:
[----:B------:R-:W0:Y:S01]  /*ad60*/  LDC R6, c[0x0][0x28c] ;  /* 0x0000a300ff067b82 */ /* 0x000e220000000800 */
[----:B------:R-:W-:Y:S01]  /*ad70*/  BSSY B1, `(.L_x_283) ;  /* 0x000004b000017945 */ /* 0x000fe20003800000 */
[----:B0-----:R-:W-:-:S13]  /*ad80*/  ISETP.LT.OR P1, PT, R6, 0x1, !P1 ;  /* 0x000000010600780c */ /* 0x001fda0004f21670 */
[----:B------:R-:W-:Y:S05]  /*ad90*/  @P1 BRA `(.L_x_284) ;  /* 0x0000000400201947 */ /* 0x000fea0003800000 */
[C---:B------:R-:W-:Y:S02]  /*ada0*/  IMAD.SHL.U32 R23, R7.reuse, 0x4, RZ ;  /* 0x0000000407177824 */ /* 0x040fe400078e00ff */
[----:B------:R-:W-:Y:S02]  /*adb0*/  IMAD.SHL.U32 R18, R7, 0x100, RZ ;  /* 0x0000010007127824 */ /* 0x000fe400078e00ff */
[----:B------:R-:W-:Y:S02]  /*adc0*/  IMAD.SHL.U32 R17, R14, 0x80, RZ ;  /* 0x000000800e117824 */ /* 0x000fe400078e00ff */
[----:B------:R-:W-:Y:S02]  /*add0*/  IMAD.MOV.U32 R20, RZ, RZ, RZ ;  /* 0x000000ffff147224 */ /* 0x000fe400078e00ff */
[----:B------:R-:W-:Y:S02]  /*ade0*/  IMAD.MOV.U32 R21, RZ, RZ, 0x40 ;  /* 0x00000040ff157424 */ /* 0x000fe400078e00ff */
[----:B------:R-:W-:-:S02]  /*adf0*/  IMAD.MOV.U32 R6, RZ, RZ, R0 ;  /* 0x000000ffff067224 */ /* 0x000fc400078e0000 */
[----:B------:R-:W-:Y:S02]  /*ae00*/  IMAD.MOV.U32 R7, RZ, RZ, R5 ;  /* 0x000000ffff077224 */ /* 0x000fe400078e0005 */
[----:B------:R-:W-:Y:S02]  /*ae10*/  IMAD.MOV.U32 R8, RZ, RZ, R13 ;  /* 0x000000ffff087224 */ /* 0x000fe400078e000d */
[----:B------:R-:W-:-:S07]  /*ae20*/  IMAD.MOV.U32 R22, RZ, RZ, RZ ;  /* 0x000000ffff167224 */ /* 0x000fce00078e00ff */
.L_x_288:
[----:B------:R-:W0:Y:S01]  /*ae30*/  S2R R14, SR_CgaCtaId ;  /* 0x00000000000e7919 */ /* 0x000e220000008800 */
[----:B------:R-:W-:Y:S01]  /*ae40*/  MOV R9, 0x400 ;  /* 0x0000040000097802 */ /* 0x000fe20000000f00 */
[----:B------:R-:W1:Y:S03]  /*ae50*/  @!P2 LDC R11, c[0x0][0x640] ;  /* 0x00019000ff0bab82 */ /* 0x000e660000000800 */
[----:B0-----:R-:W-:Y:S02]  /*ae60*/  LEA R19, R14, R9, 0x18 ;  /* 0x000000090e137211 */ /* 0x001fe400078ec0ff */
[----:B------:R-:W-:-:S03]  /*ae70*/  SHF.L.U32 R9, R7, 0x1f, RZ ;  /* 0x0000001f07097819 */ /* 0x000fc600000006ff */
[----:B------:R-:W-:-:S04]  /*ae80*/  IMAD R14, R8, 0x8, R19 ;  /* 0x00000008080e7824 */ /* 0x000fc800078e0213 */
[----:B------:R-:W0:Y:S02]  /*ae90*/  SYNCS.PHASECHK.TRANS64.TRYWAIT P1, [R14+URZ+0x18], R9 ;  /* 0x000018090e0075a7 */ /* 0x000e24000802017f */
[----:B01----:R-:W-:Y:S05]  /*aea0*/  @!P1 BRA `(.L_x_285) ;  /* 0x0000000c00789947 */ /* 0x003fea0003800000 */
.L_x_304:
[----:B0-----:R-:W-:Y:S01]  /*aeb0*/  PRMT R9, R16, 0x9910, RZ ;  /* 0x0000991010097816 */ /* 0x001fe200000000ff */
[----:B------:R0:W-:Y:S03]  /*aec0*/  @!P2 SYNCS.ARRIVE.TRANS64 RZ, [R14+URZ], R11 ;  /* 0x0000000b0effa9a7 */ /* 0x0001e6000800003f */
[----:B------:R-:W-:-:S13]  /*aed0*/  ISETP.NE.AND P1, PT, R9, 0x2, PT ;  /* 0x000000020900780c */ /* 0x000fda0003f25270 */
[----:B0-----:R-:W-:Y:S05]  /*aee0*/  @P1 BRA `(.L_x_286) ;  /* 0x0000000000041947 */ /* 0x001fea0003800000 */
[----:B------:R-:W-:Y:S01]  /*aef0*/  BPT.TRAP 0x1 ;  /* 0x000000040000795c */ /* 0x000fe20000300000 */
.L_x_286:
[----:B------:R-:W-:Y:S05]  /*af00*/  @P0 BRA `(.L_x_287) ;  /* 0x0000000000040947 */ /* 0x000fea0003800000 */
[----:B------:R-:W-:Y:S01]  /*af10*/  BPT.TRAP 0x1 ;  /* 0x000000040000795c */ /* 0x000fe20000300000 */
.L_x_287:
[C-C-:B------:R-:W-:Y:S01]  /*af20*/  IMAD R9, R8.reuse, 0x8000, R19.reuse ;  /* 0x0000800008097824 */ /* 0x140fe200078e0213 */
[----:B------:R-:W-:Y:S01]  /*af30*/  R2UR UR18, R21 ;  /* 0x00000000151272ca */ /* 0x000fe200000e0000 */
[----:B------:R-:W-:Y:S01]  /*af40*/  IMAD R19, R8, 0x1000, R19 ;  /* 0x0000100008137824 */ /* 0x000fe200078e0213 */
[----:B------:R-:W-:Y:S01]  /*af50*/  R2UR UR33, R14 ;  /* 0x000000000e2172ca */ /* 0x000fe200000e0000 */
[----:B------:R-:W-:Y:S01]  /*af60*/  VIADD R6, R6, 0xffffffff ;  /* 0xffffffff06067836 */ /* 0x000fe20000000000 */
[----:B------:R-:W-:Y:S01]  /*af70*/  R2UR UR16, R9 ;  /* 0x00000000091072ca */ /* 0x000fe200000e0000 */
[----:B------:R-:W-:Y:S01]  /*af80*/  UIADD3 UR14, UP0, UR42, 0xf0, URZ ;  /* 0x000000f02a0e7890 */ /* 0x000fe2000ff1e03f */
[----:B------:R-:W-:Y:S01]  /*af90*/  R2UR UR8, R19 ;  /* 0x00000000130872ca */ /* 0x000fe200000e0000 */
[----:B------:R-:W-:Y:S01]  /*afa0*/  UIADD3 UR22, UP1, UR42, 0x1f0, URZ ;  /* 0x000001f02a167890 */ /* 0x000fe2000ff3e03f */
[----:B------:R-:W-:Y:S01]  /*afb0*/  R2UR UR36, R10 ;  /* 0x000000000a2472ca */ /* 0x000fe200000e0000 */
[----:B------:R-:W-:Y:S01]  /*afc0*/  UIADD3 UR30, UP2, UR42, 0x2f0, URZ ;  /* 0x000002f02a1e7890 */ /* 0x000fe2000ff5e03f */
[----:B------:R-:W-:Y:S01]  /*afd0*/  R2UR UR34, R20 ;  /* 0x00000000142272ca */ /* 0x000fe200000e0000 */
[----:B------:R-:W-:Y:S01]  /*afe0*/  UIADD3.X UR15, URZ, UR43, URZ, UP0, !UPT ;  /* 0x0000002b3f0f7290 */ /* 0x000fe200087fe43f */
[----:B------:R-:W-:Y:S01]  /*aff0*/  R2UR UR35, R18 ;  /* 0x00000000122372ca */ /* 0x000fe200000e0000 */
[----:B------:R-:W-:Y:S01]  /*b000*/  UIADD3.X UR23, URZ, UR43, URZ, UP1, !UPT ;  /* 0x0000002b3f177290 */ /* 0x000fe20008ffe43f */
[----:B------:R-:W-:Y:S01]  /*b010*/  R2UR UR11, R23 ;  /* 0x00000000170b72ca */ /* 0x000fe200000e0000 */
[----:B------:R-:W-:Y:S01]  /*b020*/  UIADD3 UR26, UR18, -0x40, URZ ;  /* 0xffffffc0121a7890 */ /* 0x000fe2000fffe03f */
[----:B------:R-:W-:Y:S01]  /*b030*/  R2UR UR12, R22 ;  /* 0x00000000160c72ca */ /* 0x000fe200000e0000 */
[----:B------:R-:W-:Y:S01]  /*b040*/  UIADD3 UR32, UR16, 0x100, URZ ;  /* 0x0000010010207890 */ /* 0x000fe2000fffe03f */
[----:B------:R-:W-:Y:S01]  /*b050*/  R2UR UR27, R17 ;  /* 0x00000000111b72ca */ /* 0x000fe200000e0000 */
[----:B------:R-:W-:Y:S01]  /*b060*/  UIADD3 UR8, UR8, 0x30100, URZ ;  /* 0x0003010008087890 */ /* 0x000fe2000fffe03f */
[----:B------:R-:W-:Y:S01]  /*b070*/  ISETP.GT.AND P4, PT, R6, 0x1, PT ;  /* 0x000000010600780c */ /* 0x000fe20003f84270 */
[----:B------:R-:W-:Y:S01]  /*b080*/  UIADD3 UR24, UR16, 0x18100, URZ ;  /* 0x0001810010187890 */ /* 0x000fe2000fffe03f */
[----:B------:R-:W-:Y:S01]  /*b090*/  VIADD R8, R8, 0x1 ;  /* 0x0000000108087836 */ /* 0x000fe20000000000 */
[----:B------:R-:W-:Y:S01]  /*b0a0*/  UIADD3.X UR31, URZ, UR43, URZ, UP2, !UPT ;  /* 0x0000002b3f1f7290 */ /* 0x000fe200097fe43f */
[----:B------:R-:W-:Y:S01]  /*b0b0*/  VIADD R22, R22, 0x1 ;  /* 0x0000000116167836 */ /* 0x000fe20000000000 */
[----:B------:R-:W-:Y:S01]  /*b0c0*/  UIADD3 UR16, UR16, 0x1c100, URZ ;  /* 0x0001c10010107890 */ /* 0x000fe2000fffe03f */
[----:B------:R-:W-:Y:S01]  /*b0d0*/  VIADD R21, R21, 0x80 ;  /* 0x0000008015157836 */ /* 0x000fe20000000000 */
[----:B------:R-:W-:Y:S01]  /*b0e0*/  UMOV UR38, 0x0 ;  /* 0x0000000000267882 */ /* 0x000fe20000000000 */
[----:B------:R-:W-:Y:S01]  /*b0f0*/  UMOV UR39, 0x10000000 ;  /* 0x1000000000277882 */ /* 0x000fe20000000000 */
[----:B------:R-:W-:Y:S01]  /*b100*/  ISETP.NE.AND P1, PT, R8, 0x3, PT ;  /* 0x000000030800780c */ /* 0x000fe20003f25270 */
[----:B------:R-:W-:Y:S01]  /*b110*/  UMOV UR10, URZ ;  /* 0x0000003f000a7c82 */ /* 0x000fe20008000000 */
[----:B------:R-:W-:Y:S01]  /*b120*/  UMOV UR9, UR33 ;  /* 0x0000002100097c82 */ /* 0x000fe20008000000 */
[----:B------:R-:W-:Y:S01]  /*b130*/  UMOV UR13, UR36 ;  /* 0x00000024000d7c82 */ /* 0x000fe20008000000 */
[----:B------:R0:W-:Y:S01]  /*b140*/  UTMALDG.3D [UR32], [UR14], desc[UR38] ;  /* 0x000026200e0075b4 */ /* 0x0001e20008011000 */
[----:B------:R-:W-:Y:S01]  /*b150*/  UMOV UR25, UR33 ;  /* 0x0000002100197c82 */ /* 0x000fe20008000000 */
[----:B------:R-:W-:Y:S01]  /*b160*/  UMOV UR28, UR36 ;  /* 0x00000024001c7c82 */ /* 0x000fe20008000000 */
[----:B------:R-:W-:Y:S01]  /*b170*/  UMOV UR17, UR33 ;  /* 0x0000002100117c82 */ /* 0x000fe20008000000 */
[----:B------:R-:W-:Y:S01]  /*b180*/  UMOV UR19, UR27 ;  /* 0x0000001b00137c82 */ /* 0x000fe20008000000 */
[----:B------:R-:W-:Y:S01]  /*b190*/  UMOV UR20, UR36 ;  /* 0x0000002400147c82 */ /* 0x000fe20008000000 */
[----:B------:R-:W-:Y:S01]  /*b1a0*/  SEL R14, RZ, 0x1, P1 ;  /* 0x00000001ff0e7807 */ /* 0x000fe20000800000 */
[----:B------:R-:W-:Y:S01]  /*b1b0*/  VIADD R20, R20, 0x40 ;  /* 0x0000004014147836 */ /* 0x000fe20000000000 */
[----:B------:R0:W-:Y:S01]  /*b1c0*/  UTMALDG.4D [UR8], [UR22], desc[UR38] ;  /* 0x00002608160075b4 */ /* 0x0001e20008019000 */
[----:B------:R-:W-:-:S02]  /*b1d0*/  SEL R8, R8, RZ, P1 ;  /* 0x000000ff08087207 */ /* 0x000fc40000800000 */
[----:B------:R-:W-:Y:S01]  /*b1e0*/  LOP3.LUT R7, R7, R14, RZ, 0x3c, !PT ;  /* 0x0000000e07077212 */ /* 0x000fe200078e3cff */
[----:B------:R0:W-:Y:S01]  /*b1f0*/  UTMALDG.3D [UR24], [UR30], desc[UR38] ;  /* 0x000026181e0075b4 */ /* 0x0001e20008011000 */
[----:B------:R0:W-:Y:S02]  /*b200*/  UTMALDG.3D [UR16], [UR30], desc[UR38] ;  /* 0x000026101e0075b4 */ /* 0x0001e40008011000 */
[----:B0-----:R-:W-:Y:S05]  /*b210*/  @P4 BRA `(.L_x_288) ;  /* 0xfffffffc00044947 */ /* 0x001fea000383ffff */
.L_x_284:
[----:B------:R-:W-:Y:S05]  /*b220*/  BSYNC B1 ;  /* 0x0000000000017941 */ /* 0x000fea0003800000 */
.L_x_283:
[----:B------:R-:W-:Y:S01]  /*b230*/  LOP3.LUT P4, RZ, R15, 0xff, RZ, 0xc0, !PT ;  /* 0x000000ff0fff7812 */ /* 0x000fe2000788c0ff */
[----:B------:R-:W-:Y:S01]  /*b240*/  IMAD.IADD R13, R12, 0x1, R13 ;  /* 0x000000010c0d7824 */ /* 0x000fe200078e020d */
[----:B------:R-:W-:Y:S01]  /*b250*/  IADD3 R2, P5, R2, UR40, RZ ;  /* 0x0000002802027c10 */ /* 0x000fe2000ffbe0ff */
[----:B------:R-:W-:Y:S01]  /*b260*/  ULDC.64 UR8, c[0x0][0x750] ;  /* 0x0001d40000087ab9 */ /* 0x000fe20000000a00 */
[----:B------:R-:W-:Y:S01]  /*b270*/  BSSY B1, `(.L_x_289) ;  /* 0x0000069000017945 */ /* 0x000fe20003800000 */
[----:B------:R-:W-:Y:S01]  /*b280*/  IMAD.MOV.U32 R14, RZ, RZ, -0x1 ;  /* 0xffffffffff0e7424 */ /* 0x000fe200078e00ff */
[----:B------:R-:W-:Y:S01]  /*b290*/  ISETP.GT.U32.AND P1, PT, R13, 0x2, PT ;  /* 0x000000020d00780c */ /* 0x000fe20003f24070 */
[----:B------:R-:W-:Y:S01]  /*b2a0*/  IMAD.MOV.U32 R10, RZ, RZ, -0x1 ;  /* 0xffffffffff0a7424 */ /* 0x000fe200078e00ff */
[----:B------:R-:W-:Y:S02]  /*b2b0*/  IADD3.X R3, R3, UR7, RZ, P5, !PT ;  /* 0x0000000703037c10 */ /* 0x000fe4000affe4ff */
[----:B------:R-:W-:-:S02]  /*b2c0*/  ISETP.LT.U32.AND P1, PT, R12, 0x3, P1 ;  /* 0x000000030c00780c */ /* 0x000fc40000f21070 */
[----:B------:R-:W-:Y:S01]  /*b2d0*/  PRMT R15, RZ, 0x7610, R15 ;  /* 0x00007610ff0f7816 */ /* 0x000fe2000000000f */
[----:B------:R-:W0:Y:S01]  /*b2e0*/  @P4 S2R R7, SR_CgaCtaId ;  /* 0x0000000000074919 */ /* 0x000e220000008800 */
[----:B------:R-:W-:-:S04]  /*b2f0*/  @P4 MOV R6, 0x400 ;  /* 0x0000040000064802 */ /* 0x000fc80000000f00 */
[----:B0-----:R-:W-:Y:S01]  /*b300*/  @P4 LEA R8, R7, R6, 0x18 ;  /* 0x0000000607084211 */ /* 0x001fe200078ec0ff */
[----:B------:R-:W-:Y:S01]  /*b310*/  IMAD.WIDE.U32 R6, R13, -0x55555555, RZ ;  /* 0xaaaaaaab0d067825 */ /* 0x000fe200078e00ff */
[----:B------:R-:W-:Y:S02]  /*b320*/  SEL R6, RZ, 0x1, !P1 ;  /* 0x00000001ff067807 */ /* 0x000fe40004800000 */
[----:B------:R-:W-:Y:S01]  /*b330*/  ISETP.GE.U32.AND P1, PT, R2, UR8, PT ;  /* 0x0000000802007c0c */ /* 0x000fe2000bf26070 */
[----:B------:R0:W-:Y:S01]  /*b340*/  @P4 SYNCS.ARRIVE.TRANS64.A1T0 RZ, [R8+URZ+0x48], RZ ;  /* 0x000048ff08ff49a7 */ /* 0x0001e2000810003f */
[----:B------:R-:W-:Y:S02]  /*b350*/  ISETP.GE.U32.AND P4, PT, R12, 0x3, PT ;  /* 0x000000030c00780c */ /* 0x000fe40003f86070 */
[----:B------:R-:W-:Y:S02]  /*b360*/  ISETP.GE.U32.AND.EX P1, PT, R3, UR9, PT, P1 ;  /* 0x0000000903007c0c */ /* 0x000fe4000bf26110 */
[----:B------:R-:W-:-:S02]  /*b370*/  LOP3.LUT R5, R5, R6, RZ, 0x3c, !PT ;  /* 0x0000000605057212 */ /* 0x000fc400078e3cff */
[----:B------:R-:W-:Y:S02]  /*b380*/  PRMT R6, RZ, 0x7610, R6 ;  /* 0x00007610ff067816 */ /* 0x000fe40000000006 */
[----:B0-----:R-:W-:Y:S01]  /*b390*/  SHF.R.U32.HI R8, RZ, 0x1, R7 ;  /* 0x00000001ff087819 */ /* 0x001fe20000011607 */
[----:B------:R-:W-:-:S04]  /*b3a0*/  IMAD.MOV.U32 R7, RZ, RZ, -0x1 ;  /* 0xffffffffff077424 */ /* 0x000fc800078e00ff */
[----:B------:R-:W-:Y:S01]  /*b3b0*/  IMAD R13, R8, -0x3, R13 ;  /* 0xfffffffd080d7824 */ /* 0x000fe200078e020d */
[----:B------:R-:W-:Y:S01]  /*b3c0*/  @P4 LOP3.LUT R5, R5, 0x1, R8, 0x78, !PT ;  /* 0x0000000105054812 */ /* 0x000fe200078e7808 */
[----:B------:R-:W-:Y:S06]  /*b3d0*/  @P1 BRA `(.L_x_290) ;  /* 0x0000000400481947 */ /* 0x000fec0003800000 */
[----:B------:R-:W-:Y:S01]  /*b3e0*/  ULDC.64 UR8, c[0x0][0x728] ;  /* 0x0001ca0000087ab9 */ /* 0x000fe20000000a00 */
[----:B------:R-:W0:Y:S01]  /*b3f0*/  S2R R17, SR_CTAID.X ;  /* 0x0000000000117919 */ /* 0x000e220000002500 */
[----:B------:R-:W-:Y:S01]  /*b400*/  ISETP.NE.U32.AND P1, PT, RZ, UR8, PT ;  /* 0x00000008ff007c0c */ /* 0x000fe2000bf25070 */
[----:B------:R-:W-:Y:S01]  /*b410*/  ULDC UR11, c[0x0][0x730] ;  /* 0x0001cc00000b7ab9 */ /* 0x000fe20000000800 */
[----:B------:R-:W-:Y:S01]  /*b420*/  IMAD.MOV.U32 R6, RZ, RZ, R2 ;  /* 0x000000ffff067224 */ /* 0x000fe200078e0002 */
[----:B------:R-:W1:Y:S01]  /*b430*/  S2R R14, SR_CTAID.Y ;  /* 0x00000000000e7919 */ /* 0x000e620000002600 */
[----:B------:R-:W-:Y:S01]  /*b440*/  ISETP.NE.AND.EX P1, PT, RZ, UR9, PT, P1 ;  /* 0x00000009ff007c0c */ /* 0x000fe2000bf25310 */
[----:B------:R-:W-:-:S12]  /*b450*/  IMAD.MOV.U32 R7, RZ, RZ, R3 ;  /* 0x000000ffff077224 */ /* 0x000fd800078e0003 */
[----:B------:R-:W-:Y:S05]  /*b460*/  @!P1 BRA `(.L_x_291) ;  /* 0x0000000000289947 */ /* 0x000fea0003800000 */
[----:B------:R-:W-:Y:S02]  /*b470*/  ULDC UR10, c[0x0][0x734] ;  /* 0x0001cd00000a7ab9 */ /* 0x000fe40000000800 */
[----:B------:R-:W-:-:S05]  /*b480*/  IADD3 R11, P1, R2, UR10, RZ ;  /* 0x0000000a020b7c10 */ /* 0x000fca000ff3e0ff */
[----:B------:R-:W-:-:S04]  /*b490*/  IMAD.X R19, RZ, RZ, R3, P1 ;  /* 0x000000ffff137224 */ /* 0x000fc800008e0603 */
[----:B------:R-:W-:-:S04]  /*b4a0*/  IMAD.WIDE.U32 R8, R19, UR8, RZ ;  /* 0x0000000813087c25 */ /* 0x000fc8000f8e00ff */
[----:B------:R-:W-:-:S04]  /*b4b0*/  IMAD.WIDE.U32 R8, P1, R11, UR9, R8 ;  /* 0x000000090b087c25 */ /* 0x000fc8000f820008 */
[----:B------:R-:W-:-:S04]  /*b4c0*/  IMAD.WIDE.U32 R10, R11, UR8, RZ ;  /* 0x000000080b0a7c25 */ /* 0x000fc8000f8e00ff */
[----:B------:R-:W-:Y:S01]  /*b4d0*/  IMAD.X R7, RZ, RZ, RZ, P1 ;  /* 0x000000ffff077224 */ /* 0x000fe200008e06ff */
[----:B------:R-:W-:Y:S01]  /*b4e0*/  IADD3 RZ, P1, R11, R8, RZ ;  /* 0x000000080bff7210 */ /* 0x000fe20007f3e0ff */
[----:B------:R-:W-:-:S04]  /*b4f0*/  IMAD.MOV.U32 R6, RZ, RZ, R9 ;  /* 0x000000ffff067224 */ /* 0x000fc800078e0009 */
[----:B------:R-:W-:-:S08]  /*b500*/  IMAD.WIDE.U32.X R6, R19, UR9, R6, P1 ;  /* 0x0000000913067c25 */ /* 0x000fd000088e0406 */
.L_x_291:
[--C-:B------:R-:W-:Y:S01]  /*b510*/  SHF.R.U64 R10, R6, UR11, R7.reuse ;  /* 0x0000000b060a7c19 */ /* 0x100fe20008001207 */
[----:B------:R-:W-:Y:S01]  /*b520*/  ULDC.64 UR8, c[0x0][0x720] ;  /* 0x0001c80000087ab9 */ /* 0x000fe20000000a00 */
[----:B------:R-:W-:Y:S01]  /*b530*/  SHF.R.U32.HI R6, RZ, UR11, R7 ;  /* 0x0000000bff067c19 */ /* 0x000fe20008011607 */
[----:B------:R-:W2:Y:S01]  /*b540*/  LDC R22, c[0x0][0x144] ;  /* 0x00005100ff167b82 */ /* 0x000ea20000000800 */
[----:B------:R-:W-:Y:S01]  /*b550*/  IADD3 R9, P1, RZ, -R10, RZ ;  /* 0x8000000aff097210 */ /* 0x000fe20007f3e0ff */
[----:B------:R-:W-:Y:S01]  /*b560*/  ULDC.64 UR12, c[0x0][0x740] ;  /* 0x0001d000000c7ab9 */ /* 0x000fe20000000a00 */
[----:B0-----:R-:W-:Y:S01]  /*b570*/  I2FP.F32.U32 R11, R17 ;  /* 0x00000011000b7245 */ /* 0x001fe20000201000 */
[----:B------:R-:W-:Y:S02]  /*b580*/  ULDC UR10, c[0x0][0x708] ;  /* 0x0001c200000a7ab9 */ /* 0x000fe40000000800 */
[----:B------:R-:W-:Y:S01]  /*b590*/  IMAD.X R6, RZ, RZ, ~R6, P1 ;  /* 0x000000ffff067224 */ /* 0x000fe200008e0e06 */
[----:B------:R-:W-:Y:S01]  /*b5a0*/  ISETP.NE.U32.AND P1, PT, RZ, UR12, PT ;  /* 0x0000000cff007c0c */ /* 0x000fe2000bf25070 */
[----:B------:R-:W0:Y:S02]  /*b5b0*/  LDC R19, c[0x0][0x148] ;  /* 0x00005200ff137b82 */ /* 0x000e240000000800 */
[----:B------:R-:W-:Y:S01]  /*b5c0*/  IMAD R8, R6, UR8, RZ ;  /* 0x0000000806087c24 */ /* 0x000fe2000f8e02ff */
[----:B------:R-:W-:Y:S01]  /*b5d0*/  ISETP.NE.AND.EX P1, PT, RZ, UR13, PT, P1 ;  /* 0x0000000dff007c0c */ /* 0x000fe2000bf25310 */
[----:B------:R-:W-:Y:S01]  /*b5e0*/  IMAD.WIDE.U32 R6, R9, UR8, R2 ;  /* 0x0000000809067c25 */ /* 0x000fe2000f8e0002 */
[----:B------:R-:W-:-:S03]  /*b5f0*/  ULDC UR8, c[0x0][0x150] ;  /* 0x0000540000087ab9 */ /* 0x000fc60000000800 */
[----:B------:R-:W-:Y:S02]  /*b600*/  IMAD R9, R9, UR9, R8 ;  /* 0x0000000909097c24 */ /* 0x000fe4000f8e0208 */
[----:B------:R-:W-:Y:S01]  /*b610*/  FMUL R8, R11, UR8 ;  /* 0x000000080b087c20 */ /* 0x000fe20008400000 */
[----:B------:R-:W-:Y:S01]  /*b620*/  ULDC UR8, c[0x0][0x718] ;  /* 0x0001c60000087ab9 */ /* 0x000fe20000000800 */
[----:B------:R-:W-:Y:S01]  /*b630*/  ULDC UR9, c[0x0][0x154] ;  /* 0x0000550000097ab9 */ /* 0x000fe20000000800 */
[----:B------:R-:W-:-:S03]  /*b640*/  IMAD.IADD R7, R7, 0x1, R9 ;  /* 0x0000000107077824 */ /* 0x000fc600078e0209 */
[----:B------:R-:W3:Y:S02]  /*b650*/  F2I.U32.TRUNC.NTZ R8, R8 ;  /* 0x0000000800087305 */ /* 0x000ee4000020f000 */
[----:B------:R-:W-:Y:S02]  /*b660*/  SHF.R.U64 R11, R6, UR8, R7 ;  /* 0x00000008060b7c19 */ /* 0x000fe40008001207 */
[----:B-1----:R-:W-:-:S05]  /*b670*/  I2FP.F32.U32 R6, R14 ;  /* 0x0000000e00067245 */ /* 0x002fca0000201000 */
[----:B------:R-:W-:Y:S01]  /*b680*/  FMUL R21, R6, UR9 ;  /* 0x0000000906157c20 */ /* 0x000fe20008400000 */
[----:B------:R-:W-:Y:S01]  /*b690*/  SHF.R.U32.HI R6, RZ, UR8, R7 ;  /* 0x00000008ff067c19 */ /* 0x000fe20008011607 */
[----:B------:R-:W-:-:S03]  /*b6a0*/  ULDC UR8, c[0x0][0x758] ;  /* 0x0001d60000087ab9 */ /* 0x000fc60000000800 */
[--C-:B------:R-:W-:Y:S01]  /*b6b0*/  SHF.R.U64 R20, R11, UR10, R6.reuse ;  /* 0x0000000a0b147c19 */ /* 0x100fe20008001206 */
[----:B------:R-:W1:Y:S01]  /*b6c0*/  F2I.U32.TRUNC.NTZ R21, R21 ;  /* 0x0000001500157305 */ /* 0x000e62000020f000 */
[----:B------:R-:W-:Y:S01]  /*b6d0*/  SHF.R.U32.HI R7, RZ, UR10, R6 ;  /* 0x0000000aff077c19 */ /* 0x000fe20008011606 */
[----:B---3--:R-:W-:-:S03]  /*b6e0*/  IMAD.MOV R8, RZ, RZ, -R8 ;  /* 0x000000ffff087224 */ /* 0x008fc600078e0a08 */
[----:B------:R-:W-:Y:S01]  /*b6f0*/  SHF.R.U64 R18, R20, UR8, R7 ;  /* 0x0000000814127c19 */ /* 0x000fe20008001207 */
[----:B--2---:R-:W-:Y:S01]  /*b700*/  IMAD R17, R22, R8, R17 ;  /* 0x0000000816117224 */ /* 0x004fe200078e0211 */
[----:B------:R-:W-:-:S03]  /*b710*/  SHF.R.U32.HI R23, RZ, UR8, R7 ;  /* 0x00000008ff177c19 */ /* 0x000fc60008011607 */
[----:B------:R-:W-:Y:S02]  /*b720*/  IMAD.MOV.U32 R6, RZ, RZ, R18 ;  /* 0x000000ffff067224 */ /* 0x000fe400078e0012 */
[----:B------:R-:W-:Y:S01]  /*b730*/  IMAD.MOV.U32 R7, RZ, RZ, R23 ;  /* 0x000000ffff077224 */ /* 0x000fe200078e0017 */
[----:B-1----:R-:W-:Y:S06]  /*b740*/  @!P1 BRA `(.L_x_292) ;  /* 0x0000000000289947 */ /* 0x002fec0003800000 */
[----:B------:R-:W-:Y:S02]  /*b750*/  ULDC UR8, c[0x0][0x74c] ;  /* 0x0001d30000087ab9 */ /* 0x000fe40000000800 */
[----:B------:R-:W-:-:S05]  /*b760*/  IADD3 R7, P1, R18, UR8, RZ ;  /* 0x0000000812077c10 */ /* 0x000fca000ff3e0ff */
[----:B------:R-:W-:-:S04]  /*b770*/  IMAD.X R23, RZ, RZ, R23, P1 ;  /* 0x000000ffff177224 */ /* 0x000fc800008e0617 */
[----:B------:R-:W-:-:S04]  /*b780*/  IMAD.WIDE.U32 R8, R23, UR12, RZ ;  /* 0x0000000c17087c25 */ /* 0x000fc8000f8e00ff */
[----:B------:R-:W-:-:S04]  /*b790*/  IMAD.WIDE.U32 R8, P1, R7, UR13, R8 ;  /* 0x0000000d07087c25 */ /* 0x000fc8000f820008 */
[----:B------:R-:W-:-:S04]  /*b7a0*/  IMAD.WIDE.U32 R6, R7, UR12, RZ ;  /* 0x0000000c07067c25 */ /* 0x000fc8000f8e00ff */
[----:B------:R-:W-:Y:S01]  /*b7b0*/  IMAD.MOV.U32 R6, RZ, RZ, R9 ;  /* 0x000000ffff067224 */ /* 0x000fe200078e0009 */
[----:B------:R-:W-:Y:S01]  /*b7c0*/  IADD3 RZ, P4, R7, R8, RZ ;  /* 0x0000000807ff7210 */ /* 0x000fe20007f9e0ff */
[----:B------:R-:W-:-:S04]  /*b7d0*/  IMAD.X R7, RZ, RZ, RZ, P1 ;  /* 0x000000ffff077224 */ /* 0x000fc800008e06ff */
[----:B------:R-:W-:-:S08]  /*b7e0*/  IMAD.WIDE.U32.X R6, R23, UR13, R6, P4 ;  /* 0x0000000d17067c25 */ /* 0x000fd0000a0e0406 */
.L_x_292:
[----:B------:R-:W-:Y:S01]  /*b7f0*/  ULDC UR8, c[0x0][0x748] ;  /* 0x0001d20000087ab9 */ /* 0x000fe20000000800 */
[----:B------:R-:W-:Y:S01]  /*b800*/  LOP3.LUT R20, R20, UR6, RZ, 0xc0, !PT ;  /* 0x0000000614147c12 */ /* 0x000fe2000f8ec0ff */
[----:B------:R-:W-:Y:S01]  /*b810*/  IMAD.MOV R21, RZ, RZ, -R21 ;  /* 0x000000ffff157224 */ /* 0x000fe200078e0a15 */
[----:B------:R-:W-:Y:S01]  /*b820*/  SHF.R.U64 R7, R6, UR8, R7 ;  /* 0x0000000806077c19 */ /* 0x000fe20008001207 */
[----:B------:R-:W-:Y:S01]  /*b830*/  ULDC UR8, c[0x0][0x738] ;  /* 0x0001ce0000087ab9 */ /* 0x000fe20000000800 */
[----:B------:R-:W-:Y:S01]  /*b840*/  LOP3.LUT R11, R11, UR4, RZ, 0xc0, !PT ;  /* 0x000000040b0b7c12 */ /* 0x000fe2000f8ec0ff */
[----:B0-----:R-:W-:Y:S01]  /*b850*/  @P3 IMAD R17, R19, R21, R14 ;  /* 0x0000001513113224 */ /* 0x001fe200078e020e */
[----:B------:R-:W-:Y:S01]  /*b860*/  ULDC UR9, c[0x0][0x710] ;  /* 0x0001c40000097ab9 */ /* 0x000fe20000000800 */
[----:B------:R-:W-:Y:S02]  /*b870*/  IMAD.MOV R9, RZ, RZ, -R7 ;  /* 0x000000ffff097224 */ /* 0x000fe400078e0a07 */
[----:B------:R-:W-:-:S02]  /*b880*/  IMAD R20, R7, UR5, R20 ;  /* 0x0000000507147c24 */ /* 0x000fc4000f8e0214 */
[----:B------:R-:W-:Y:S01]  /*b890*/  IMAD R18, R9, UR8, R18 ;  /* 0x0000000809127c24 */ /* 0x000fe2000f8e0212 */
[----:B------:R-:W-:Y:S01]  /*b8a0*/  ULDC UR8, c[0x0][0x700] ;  /* 0x0001c00000087ab9 */ /* 0x000fe20000000800 */
[----:B------:R-:W-:Y:S02]  /*b8b0*/  IMAD R17, R20, UR9, R17 ;  /* 0x0000000914117c24 */ /* 0x000fe4000f8e0211 */
[----:B------:R-:W-:Y:S02]  /*b8c0*/  IMAD R18, R18, UR8, R11 ;  /* 0x0000000812127c24 */ /* 0x000fe4000f8e020b */
[----:B------:R-:W-:-:S03]  /*b8d0*/  IMAD.MOV.U32 R6, RZ, RZ, 0x1 ;  /* 0x00000001ff067424 */ /* 0x000fc600078e00ff */
[----:B------:R-:W-:Y:S02]  /*b8e0*/  SEL R14, R18, R17, !P3 ;  /* 0x00000011120e7207 */ /* 0x000fe40005800000 */
[----:B------:R-:W-:-:S07]  /*b8f0*/  SEL R7, R17, R18, !P3 ;  /* 0x0000001211077207 */ /* 0x000fce0005800000 */
.L_x_290:
[----:B------:R-:W-:Y:S05]  /*b900*/  BSYNC B1 ;  /* 0x0000000000017941 */ /* 0x000fea0003800000 */
.L_x_289:
[----:B------:R-:W-:-:S13]  /*b910*/  LOP3.LUT P1, RZ, R6, 0xff, RZ, 0xc0, !PT ;  /* 0x000000ff06ff7812 */ /* 0x000fda000782c0ff */
[----:B------:R-:W-:Y:S05]  /*b920*/  @P1 BRA `(.L_x_293) ;  /* 0xfffffff400001947 */ /* 0x000fea000383ffff */
[----:B------:R-:W-:Y:S05]  /*b930*/  BSYNC B0 ;  /* 0x0000000000007941 */ /* 0x000fea0003800000 */
.L_x_281:
[----:B------:R-:W-:-:S03]  /*b940*/  UMOV UR8, 0xffffffff ;  /* 0xffffffff00087882 */ /* 0x000fc60000000000 */
[----:B------:R-:W-:Y:S05]  /*b950*/  BRA.DIV UR8, `(.L_x_294) ;  /* 0x0000000208e07947 */ /* 0x000fea000b800000 */
[----:B------:R-:W-:-:S13]  /*b960*/  ELECT P0, URZ, PT ;  /* 0x00000000003f782f */ /* 0x000fda0003800000 */
.L_x_307:
[----:B------:R-:W-:Y:S04]  /*b970*/  BSSY B0, `(.L_x_295) ;  /* 0x0000022000007945 */ /* 0x000fe80003800000 */
[----:B------:R-:W-:Y:S05]  /*b980*/  @!P0 BRA `(.L_x_296) ;  /* 0x0000000000808947 */ /* 0x000fea0003800000 */
[----:B------:R-:W-:-:S04]  /*b990*/  LOP3.LUT R4, R4, 0x2, RZ, 0xfc, !PT ;  /* 0x0000000204047812 */ /* 0x000fc800078efcff */
[----:B------:R-:W-:-:S13]  /*b9a0*/  ISETP.NE.AND P0, PT, R4, 0x3, PT ;  /* 0x000000030400780c */ /* 0x000fda0003f05270 */
[----:B------:R-:W-:Y:S05]  /*b9b0*/  @!P0 BRA `(.L_x_297) ;  /* 0x0000000000048947 */ /* 0x000fea0003800000 */
[----:B------:R-:W-:Y:S01]  /*b9c0*/  BPT.TRAP 0x1 ;  /* 0x000000040000795c */ /* 0x000fe20000300000 */
.L_x_297:
[----:B------:R-:W0:Y:S01]  /*b9d0*/  S2R R3, SR_CgaCtaId ;  /* 0x0000000000037919 */ /* 0x000e220000008800 */
[----:B------:R-:W-:-:S04]  /*b9e0*/  MOV R0, 0x400 ;  /* 0x0000040000007802 */ /* 0x000fc80000000f00 */
[----:B0-----:R-:W-:Y:S02]  /*b9f0*/  LEA R0, R3, R0, 0x18 ;  /* 0x0000000003007211 */ /* 0x001fe400078ec0ff */
[----:B------:R-:W-:-:S03]  /*ba00*/  SHF.L.U32 R3, R5, 0x1f, RZ ;  /* 0x0000001f05037819 */ /* 0x000fc600000006ff */
[----:B------:R-:W-:-:S04]  /*ba10*/  VIADD R0, R0, 0x18 ;  /* 0x0000001800007836 */ /* 0x000fc80000000000 */
[C---:B------:R-:W-:Y:S02]  /*ba20*/  IMAD R4, R13.reuse, 0x8, R0 ;  /* 0x000000080d047824 */ /* 0x040fe400078e0200 */
[----:B------:R-:W-:Y:S02]  /*ba30*/  VIADD R13, R13, 0x1 ;  /* 0x000000010d0d7836 */ /* 0x000fe40000000000 */
[----:B------:R-:W0:Y:S03]  /*ba40*/  SYNCS.PHASECHK.TRANS64.TRYWAIT P0, [R4+URZ], R3 ;  /* 0x00000003040075a7 */ /* 0x000e26000800017f */
[----:B------:R-:W-:-:S04]  /*ba50*/  ISETP.NE.AND P1, PT, R13, 0x3, PT ;  /* 0x000000030d00780c */ /* 0x000fc80003f25270 */
[----:B------:R-:W-:Y:S02]  /*ba60*/  SEL R2, RZ, 0x1, P1 ;  /* 0x00000001ff027807 */ /* 0x000fe40000800000 */
[----:B------:R-:W-:Y:S02]  /*ba70*/  SEL R13, R13, RZ, P1 ;  /* 0x000000ff0d0d7207 */ /* 0x000fe40000800000 */
[----:B------:R-:W-:-:S03]  /*ba80*/  LOP3.LUT R7, R5, R2, RZ, 0x3c, !PT ;  /* 0x0000000205077212 */ /* 0x000fc600078e3cff */
[----:B------:R-:W-:Y:S01]  /*ba90*/  IMAD R6, R13, 0x8, R0 ;  /* 0x000000080d067824 */ /* 0x000fe200078e0200 */
[----:B------:R-:W-:Y:S01]  /*baa0*/  SHF.L.U32 R5, R7, 0x1f, RZ ;  /* 0x0000001f07057819 */ /* 0x000fe200000006ff */
[----:B0-----:R-:W-:Y:S06]  /*bab0*/  @!P0 BRA `(.L_x_298) ;  /* 0x0000000000ac8947 */ /* 0x001fec0003800000 */
.L_x_308:
[----:B------:R-:W1:Y:S01]  /*bac0*/  SYNCS.PHASECHK.TRANS64.TRYWAIT P0, [R6+URZ], R5 ;  /* 0x00000005060075a7 */ /* 0x000e62000800017f */
[----:B------:R-:W-:-:S05]  /*bad0*/  VIADD R2, R13, 0x1 ;  /* 0x000000010d027836 */ /* 0x000fca0000000000 */
[----:B------:R-:W-:-:S04]  /*bae0*/  ISETP.NE.AND P1, PT, R2, 0x3, PT ;  /* 0x000000030200780c */ /* 0x000fc80003f25270 */
[----:B0-----:R-:W-:Y:S02]  /*baf0*/  SEL R4, RZ, 0x1, P1 ;  /* 0x00000001ff047807 */ /* 0x001fe40000800000 */
[----:B------:R-:W-:Y:S02]  /*bb00*/  SEL R3, R2, RZ, P1 ;  /* 0x000000ff02037207 */ /* 0x000fe40000800000 */
[----:B------:R-:W-:Y:S01]  /*bb10*/  LOP3.LUT R4, R7, R4, RZ, 0x3c, !PT ;  /* 0x0000000407047212 */ /* 0x000fe200078e3cff */
[----:B-1----:R-:W-:Y:S06]  /*bb20*/  @!P0 BRA `(.L_x_299) ;  /* 0x0000000000a48947 */ /* 0x002fec0003800000 */
.L_x_309:
[----:B------:R-:W-:Y:S01]  /*bb30*/  IMAD R3, R3, 0x8, R0 ;  /* 0x0000000803037824 */ /* 0x000fe200078e0200 */
[----:B------:R-:W-:-:S07]  /*bb40*/  SHF.L.U32 R0, R4, 0x1f, RZ ;  /* 0x0000001f04007819 */ /* 0x000fce00000006ff */
.L_x_300:
[----:B-1----:R1:W2:Y:S02]  /*bb50*/  SYNCS.PHASECHK.TRANS64.TRYWAIT P0, [R3+URZ], R0 ;  /* 0x00000000030075a7 */ /* 0x0022a4000800017f */
[----:B--2---:R-:W-:Y:S05]  /*bb60*/  @!P0 NANOSLEEP.SYNCS 0x989680 ;  /* 0x009896800000895d */ /* 0x004fea0003900000 */
[----:B------:R-:W2:Y:S02]  /*bb70*/  @!P0 SYNCS.PHASECHK.TRANS64 P0, [R3+URZ], R0 ;  /* 0x00000000030085a7 */ /* 0x000ea4000800007f */
[----:B--2---:R-:W-:Y:S05]  /*bb80*/  @!P0 BRA `(.L_x_300) ;  /* 0xfffffffc00f08947 */ /* 0x004fea000383ffff */
.L_x_296:
[----:B------:R-:W-:Y:S05]  /*bb90*/  BSYNC B0 ;  /* 0x0000000000007941 */ /* 0x000fea0003800000 */
.L_x_295:
[----:B------:R-:W-:Y:S05]  /*bba0*/  EXIT ;  /* 0x000000000000794d */ /* 0x000fea0003800000 */
.L_x_17:
[----:B-1----:R-:W-:-:S04]  /*bbb0*/  IMAD.U32 R12, RZ, RZ, UR11 ;  /* 0x0000000bff0c7e24 */ /* 0x002fc8000f8e00ff */
[----:B------:R1:W4:Y:S03]  /*bbc0*/  SYNCS.PHASECHK.TRANS64.TRYWAIT P0, [R12+URZ], R11 ;  /* 0x0000000b0c0075a7 */ /* 0x000326000800017f */
[----:B----4-:R-:W-:Y:S05]  /*bbd0*/  @!P0 NANOSLEEP.SYNCS 0x989680 ;  /* 0x009896800000895d */ /* 0x010fea0003900000 */
[----:B------:R-:W4:Y:S02]  /*bbe0*/  @!P0 SYNCS.PHASECHK.TRANS64 P0, [R12+URZ], R11 ;  /* 0x0000000b0c0085a7 */ /* 0x000f24000800007f */
[----:B----4-:R-:W-:Y:S05]  /*bbf0*/  @!P0 BRA `(.L_x_17) ;  /* 0xfffffffc00ec8947 */ /* 0x010fea000383ffff */
[----:B------:R-:W-:Y:S05]  /*bc00*/  BRA `(.L_x_16) ;  /* 0xffffff58007c7947 */ /* 0x000fea000383ffff */
.L_x_282:
[----:B------:R-:W-:Y:S01]  /*bc10*/  BSSY B1, `(.L_x_301) ;  /* 0x0000006000017945 */ /* 0x000fe20003800000 */
[----:B------:R-:W-:-:S07]  /*bc20*/  IMAD.MOV.U32 R6, RZ, RZ, -0x1 ;  /* 0xffffffffff067424 */ /* 0x000fce00078e00ff */
[----:B------:R-:W-:Y:S05]  /*bc30*/  WARPSYNC.COLLECTIVE R6, `(.L_x_302) ;  /* 0x00000000060c7348 */ /* 0x000fea0003c00000 */
[----:B------:R-:W-:Y:S02]  /*bc40*/  ELECT P1, UR62, PT ;  /* 0x00000000003e782f */ /* 0x000fe40003820000 */
[----:B------:R-:W-:Y:S01]  /*bc50*/  MOV R6, UR62 ;  /* 0x0000003e00067c02 */ /* 0x000fe20008000f00 */
[----:B------:R-:W-:Y:S10]  /*bc60*/  ENDCOLLECTIVE ;  /* 0x000000000000791b */ /* 0x000ff40003800000 */
.L_x_302:
[----:B------:R-:W-:Y:S05]  /*bc70*/  BSYNC B1 ;  /* 0x0000000000017941 */ /* 0x000fea0003800000 */
.L_x_301:
[----:B------:R-:W-:Y:S05]  /*bc80*/  BRA `(.L_x_303) ;  /* 0xfffffff000347947 */ /* 0x000fea000383ffff */
.L_x_285:
[----:B0-----:R0:W1:Y:S02]  /*bc90*/  SYNCS.PHASECHK.TRANS64.TRYWAIT P1, [R14+URZ+0x18], R9 ;  /* 0x000018090e0075a7 */ /* 0x001064000802017f */
[----:B-1----:R-:W-:Y:S05]  /*bca0*/  @!P1 NANOSLEEP.SYNCS 0x989680 ;  /* 0x009896800000995d */ /* 0x002fea0003900000 */
[----:B------:R-:W1:Y:S02]  /*bcb0*/  @!P1 SYNCS.PHASECHK.TRANS64 P1, [R14+URZ+0x18], R9 ;  /* 0x000018090e0095a7 */ /* 0x000e64000802007f */
[----:B-1----:R-:W-:Y:S05]  /*bcc0*/  @!P1 BRA `(.L_x_285) ;  /* 0xfffffffc00f09947 */ /* 0x002fea000383ffff */
[----:B------:R-:W-:Y:S05]  /*bcd0*/  BRA `(.L_x_304) ;  /* 0xfffffff000747947 */ /* 0x000fea000383ffff */
.L_x_294:
[----:B------:R-:W-:Y:S01]  /*bce0*/  BSSY B0, `(.L_x_305) ;  /* 0x0000006000007945 */ /* 0x000fe20003800000 */
[----:B------:R-:W-:-:S07]  /*bcf0*/  IMAD.MOV.U32 R6, RZ, RZ, -0x1 ;  /* 0xffffffffff067424 */ /* 0x000fce00078e00ff */
[----:B------:R-:W-:Y:S05]  /*bd00*/  WARPSYNC.COLLECTIVE R6, `(.L_x_306) ;  /* 0x00000000060c7348 */ /* 0x000fea0003c00000 */
[----:B------:R-:W-:Y:S02]  /*bd10*/  ELECT P1, UR62, PT ;  /* 0x00000000003e782f */ /* 0x000fe40003820000 */
[----:B------:R-:W-:Y:S01]  /*bd20*/  MOV R6, UR62 ;  /* 0x0000003e00067c02 */ /* 0x000fe20008000f00 */
[----:B------:R-:W-:Y:S10]  /*bd30*/  ENDCOLLECTIVE ;  /* 0x000000000000791b */ /* 0x000ff40003800000 */
.L_x_306:
[----:B------:R-:W-:Y:S05]  /*bd40*/  BSYNC B0 ;  /* 0x0000000000007941 */ /* 0x000fea0003800000 */
.L_x_305:
[----:B------:R-:W-:Y:S01]  /*bd50*/  PLOP3.LUT P0, PT, P1, PT, PT, 0x80, 0x0 ;  /* 0x000000000000781c */ /* 0x000fe20000f0f070 */
[----:B------:R-:W-:-:S12]  /*bd60*/  BRA `(.L_x_307) ;  /* 0xfffffffc00007947 */ /* 0x000fd8000383ffff */
.L_x_298:
[----:B0-----:R0:W1:Y:S02]  /*bd70*/  SYNCS.PHASECHK.TRANS64.TRYWAIT P0, [R4+URZ], R3 ;  /* 0x00000003040075a7 */ /* 0x001064000800017f */
[----:B-1----:R-:W-:Y:S05]  /*bd80*/  @!P0 NANOSLEEP.SYNCS 0x989680 ;  /* 0x009896800000895d */ /* 0x002fea0003900000 */
[----:B------:R-:W1:Y:S02]  /*bd90*/  @!P0 SYNCS.PHASECHK.TRANS64 P0, [R4+URZ], R3 ;  /* 0x00000003040085a7 */ /* 0x000e64000800007f */
[----:B-1----:R-:W-:Y:S05]  /*bda0*/  @!P0 BRA `(.L_x_298) ;  /* 0xfffffffc00f08947 */ /* 0x002fea000383ffff */
[----:B------:R-:W-:Y:S05]  /*bdb0*/  BRA `(.L_x_308) ;  /* 0xfffffffc00407947 */ /* 0x000fea000383ffff */
.L_x_299:
[----:B0-----:R0:W1:Y:S02]  /*bdc0*/  SYNCS.PHASECHK.TRANS64.TRYWAIT P0, [R6+URZ], R5 ;  /* 0x00000005060075a7 */ /* 0x001064000800017f */
[----:B-1----:R-:W-:Y:S05]  /*bdd0*/  @!P0 NANOSLEEP.SYNCS 0x989680 ;  /* 0x009896800000895d */ /* 0x002fea0003900000 */
[----:B------:R-:W1:Y:S02]  /*bde0*/  @!P0 SYNCS.PHASECHK.TRANS64 P0, [R6+URZ], R5 ;  /* 0x00000005060085a7 */ /* 0x000e64000800007f */
[----:B-1----:R-:W-:Y:S05]  /*bdf0*/  @!P0 BRA `(.L_x_299) ;  /* 0xfffffffc00f08947 */ /* 0x002fea000383ffff */
[----:B------:R-:W-:Y:S05]  /*be00*/  BRA `(.L_x_309) ;  /* 0xfffffffc00487947 */ /* 0x000fea000383ffff */
.L_x_310:
[----:B------:R-:W-:-:S00]  /*be10*/  BRA `(.L_x_310) ;  /* 0xfffffffc00fc7947 */ /* 0x000fc0000383ffff */
[----:B------:R-:W-:-:S00]  /*be20*/  NOP ;  /* 0x0000000000007918 */ /* 0x000fc00000000000 */
        /* <DEDUP_REMOVED lines=13> */
.L_x_311:


//--------------------- .nv.shared._ZN7cutlass13device_kernelINS_4gemm6kernel13GemmUniversalIN4cute5tupleIJiiiiEEENS1_10collective13CollectiveMmaINS1_40MainloopSm90TmaGmmaWarpSpecializedSparseILi3ENS5_IJNS4_1CILi1EEESB_SB_EEENS1_35KernelTmaWarpSpecializedCooperativeEEENS5_IJNSA_ILi256EEENSA_ILi128EEESG_EEENS_6half_tENS5_IJNS4_6LayoutINS5_IJiNS5_IJNSA_ILi2EEEiEEEiEEENS5_IJlNS5_IJSB_SK_EEElEEEEENSJ_INS5_IJNS5_IJNS5_IJNSA_ILi8EEESK_NSA_ILi4EEEEEEiEEENS5_IJNS5_IJNSA_ILi16EEESK_SR_EEEiEEEiEEENS5_IJNS5_IJNS5_IJSG_SU_NSA_ILi2048EEEEEENSA_ILi8192EEEEEENS5_IJNS5_IJSB_NSA_ILi1024EEENSA_ILi32EEEEEElEEElEEEEEEEESI_NS5_IJlSB_lEEENS4_8TiledMMAINS4_8MMA_AtomIJNS4_4SM904GMMA6SPARSE27GMMA_64x128x32_F32F16F16_SSILNS1D_5MajorE0ELS1G_0ELNS1D_7ScaleInE1ELS1H_1ELNS1D_9SparseSelE0EEEEEENSJ_INS5_IJSK_SB_SB_EEENS5_IJSB_NSA_ILi0EEES1M_EEEEENS5_IJNS4_10UnderscoreES1P_S1P_EEEEENS4_13SM90_TMA_LOADENS4_14ComposedLayoutINS4_7SwizzleILi3ELi4ELi3EEENS4_25smem_sparse_ptr_flag_bitsILi2ELi16EEENSJ_INS5_IJNS5_IJSB_SQ_EEENS5_IJSK_NSA_ILi64EEEEEEEEENS5_IJNS5_IJS1M_SG_EEESN_EEEEEEEvNS4_8identityES1S_NS1T_IS1V_NS4_18smem_ptr_flag_bitsILi16EEENSJ_INS5_IJSQ_S1Z_EEENS5_IJS1Z_SB_EEEEEEEvS26_EENS_8epilogue10collective6detail29Sm90TmaWarpSpecializedAdapterINS2F_15DefaultEpilogueIfNS5_IJSB_llEEES2J_NS2E_6thread17LinearCombinationIfLi1EffLNS2K_9ScaleType4KindE0ELNS_15FloatRoundStyleE2EfEENS1_15EpilogueDefaultEEEEEvvEEEEvNT_6ParamsE --------------------------
	.section	.nv.shared._ZN7cutlass13device_kernelINS_4gemm6kernel13GemmUniversalIN4cute5tupleIJiiiiEEENS1_10collective13CollectiveMmaINS1_40MainloopSm90TmaGmmaWarpSpecializedSparseILi3ENS5_IJNS4_1CILi1EEESB_SB_EEENS1_35KernelTmaWarpSpecializedCooperativeEEENS5_IJNSA_ILi256EEENSA_ILi128EEESG_EEENS_6half_tENS5_IJNS4_6LayoutINS5_IJiNS5_IJNSA_ILi2EEEiEEEiEEENS5_IJlNS5_IJSB_SK_EEElEEEEENSJ_INS5_IJNS5_IJNS5_IJNSA_ILi8EEESK_NSA_ILi4EEEEEEiEEENS5_IJNS5_IJNSA_ILi16EEESK_SR_EEEiEEEiEEENS5_IJNS5_IJNS5_IJSG_SU_NSA_ILi2048EEEEEENSA_ILi8192EEEEEENS5_IJNS5_IJSB_NSA_ILi1024EEENSA_ILi32EEEEEElEEElEEEEEEEESI_NS5_IJlSB_lEEENS4_8TiledMMAINS4_8MMA_AtomIJNS4_4SM904GMMA6SPARSE27GMMA_64x128x32_F32F16F16_SSILNS1D_5MajorE0ELS1G_0ELNS1D_7ScaleInE1ELS1H_1ELNS1D_9SparseSelE0EEEEEENSJ_INS5_IJSK_SB_SB_EEENS5_IJSB_NSA_ILi0EEES1M_EEEEENS5_IJNS4_10UnderscoreES1P_S1P_EEEEENS4_13SM90_TMA_LOADENS4_14ComposedLayoutINS4_7SwizzleILi3ELi4ELi3EEENS4_25smem_sparse_ptr_flag_bitsILi2ELi16EEENSJ_INS5_IJNS5_IJSB_SQ_EEENS5_IJSK_NSA_ILi64EEEEEEEEENS5_IJNS5_IJS1M_SG_EEESN_EEEEEEEvNS4_8identityES1S_NS1T_IS1V_NS4_18smem_ptr_flag_bitsILi16EEENSJ_INS5_IJSQ_S1Z_EEENS5_IJS1Z_SB_EEEEEEEvS26_EENS_8epilogue10collective6detail29Sm90TmaWarpSpecializedAdapterINS2F_15DefaultEpilogueIfNS5_IJSB_llEEES2J_NS2E_6thread17LinearCombinationIfLi1EffLNS2K_9ScaleType4KindE0ELNS_15FloatRoundStyleE2EfEENS1_15EpilogueDefaultEEEEEvvEEEEvNT_6ParamsE,"aw",@nobits
	.sectionflags	@""
	.align	16
	.zero		1024


//--------------------- .nv.shared.reserved.0     --------------------------
	.section	.nv.shared.reserved.0,"aw",@nobits
	.weak		__nv_reservedSMEM_offset_0_alias
	.size		__nv_reservedSMEM_offset_0_alias, 0, 0
	.other		__nv_reservedSMEM_offset_0_alias,@"STO_CUDA_RESERVED_SHARED STV_DEFAULT"
__nv_reservedSMEM_offset_0_alias:
	.zero		0


//--------------------- .nv.global                --------------------------
	.section	.nv.global,"aw",@nobits
.nv.global:
	.type		_ZN39_INTERNAL_322e7fad_4_k_cu_e32dc862_27904cute1_E,@object
	.size		_ZN39_INTERNAL_322e7fad_4_k_cu_e32dc862_27904cute1_E,(_ZN39_INTERNAL_322e7fad_4_k_cu_e32dc862_27904cuda3std3__45__cpo6cbeginE - _ZN39_INTERNAL_322e7fad_4_k_cu_e32dc862_27904cute1_E)
_ZN39_INTERNAL_322e7fad_4_k_cu_e32dc862_27904cute1_E:
	.zero		1
	.type		_ZN39_INTERNAL_322e7fad_4_k_cu_e32dc862_27904cuda3std3__45__cpo6cbeginE,@object
	.size		_ZN39_INTERNAL_322e7fad_4_k_cu_e32dc862_27904cuda3std3__45__cpo6cbeginE,(_ZN39_INTERNAL_322e7fad_4_k_cu_e32dc862_27904cuda3std3__48in_placeE - _ZN39_INTERNAL_322e7fad_4_k_cu_e32dc862_27904cuda3std3__45__cpo6cbeginE)
_ZN39_INTERNAL_322e7fad_4_k_cu_e32dc862_27904cuda3std3__45__cpo6cbeginE:
	.zero		1
	.type		_ZN39_INTERNAL_322e7fad_4_k_cu_e32dc862_27904cuda3std3__48in_placeE,@object
	.size		_ZN39_INTERNAL_322e7fad_4_k_cu_e32dc862_27904cuda3std3__48in_placeE,(_ZN39_INTERNAL_322e7fad_4_k_cu_e32dc862_27904cuda3std6ranges3__45__cpo9iter_moveE - _ZN39_INTERNAL_322e7fad_4_k_cu_e32dc862_27904cuda3std3__48in_placeE)
_ZN39_INTERNAL_322e7fad_4_k_cu_e32dc862_27904cuda3std3__48in_placeE:
	.zero		1
	.type		_ZN39_INTERNAL_322e7fad_4_k_cu_e32dc862_27904cuda3std6ranges3__45__cpo9iter_moveE,@object
	.size		_ZN39_INTERNAL_322e7fad_4_k_cu_e32dc862_27904cuda3std6ranges3__45__cpo9iter_moveE,(_ZN39_INTERNAL_322e7fad_4_k_cu_e32dc862_27904cuda3std3__45__cpo5beginE - _ZN39_INTERNAL_322e7fad_4_k_cu_e32dc862_27904cuda3std6ranges3__45__cpo9iter_moveE)
_ZN39_INTERNAL_322e7fad_4_k_cu_e32dc862_27904cuda3std6ranges3__45__cpo9iter_moveE:
	.zero		1
	.type		_ZN39_INTERNAL_322e7fad_4_k_cu_e32dc862_27904cuda3std3__45__cpo5beginE,@object
	.size		_ZN39_INTERNAL_322e7fad_4_k_cu_e32dc862_27904cuda3std3__45__cpo5beginE,(_ZN39_INTERNAL_322e7fad_4_k_cu_e32dc862_27904cuda3std3__441_GLOBAL__N__322e7fad_4_k_cu_e32dc862_27906ignoreE - _ZN39_INTERNAL_322e7fad_4_k_cu_e32dc862_27904cuda3std3__45__cpo5beginE)
_ZN39_INTERNAL_322e7fad_4_k_cu_e32dc862_27904cuda3std3__45__cpo5beginE:
	.zero		1
	.type		_ZN39_INTERNAL_322e7fad_4_k_cu_e32dc862_27904cuda3std3__441_GLOBAL__N__322e7fad_4_k_cu_e32dc862_27906ignoreE,@object
	.size		_ZN39_INTERNAL_322e7fad_4_k_cu_e32dc862_27904cuda3std3__441_GLOBAL__N__322e7fad_4_k_cu_e32dc862_27906ignoreE,(_ZN39_INTERNAL_322e7fad_4_k_cu_e32dc862_27904cute7productE - _ZN39_INTERNAL_322e7fad_4_k_cu_e32dc862_27904cuda3std3__441_GLOBAL__N__322e7fad_4_k_cu_e32dc862_27906ignoreE)
_ZN39_INTERNAL_322e7fad_4_k_cu_e32dc862_27904cuda3std3__441_GLOBAL__N__322e7fad_4_k_cu_e32dc862_27906ignoreE:
	.zero		1
	.type		_ZN39_INTERNAL_322e7fad_4_k_cu_e32dc862_27904cute7productE,@object
	.size		_ZN39_INTERNAL_322e7fad_4_k_cu_e32dc862_27904cute7productE,(_ZN39_INTERNAL_322e7fad_4_k_cu_e32dc862_27904cuda3std3__45__cpo3endE - _ZN39_INTERNAL_322e7fad_4_k_cu_e32dc862_27904cute7productE)
_ZN39_INTERNAL_322e7fad_4_k_cu_e32dc862_27904cute7productE:
	.zero		1
	.type		_ZN39_INTERNAL_322e7fad_4_k_cu_e32dc862_27904cuda3std3__45__cpo3endE,@object
	.size		_ZN39_INTERNAL_322e7fad_4_k_cu_e32dc862_27904cuda3std3__45__cpo3endE,(_ZN39_INTERNAL_322e7fad_4_k_cu_e32dc862_27904cuda3std3__419piecewise_constructE - _ZN39_INTERNAL_322e7fad_4_k_cu_e32dc862_27904cuda3std3__45__cpo3endE)
_ZN39_INTERNAL_322e7fad_4_k_cu_e32dc862_27904cuda3std3__45__cpo3endE:
	.zero		1
	.type		_ZN39_INTERNAL_322e7fad_4_k_cu_e32dc862_27904cuda3std3__419piecewise_constructE,@object
	.size		_ZN39_INTERNAL_322e7fad_4_k_cu_e32dc862_27904cuda3std3__419piecewise_constructE,(_ZN39_INTERNAL_322e7fad_4_k_cu_e32dc862_27904cuda3std3__45__cpo4cendE - _ZN39_INTERNAL_322e7fad_4_k_cu_e32dc862_27904cuda3std3__419piecewise_constructE)
_ZN39_INTERNAL_322e7fad_4_k_cu_e32dc862_27904cuda3std3__419piecewise_constructE:
	.zero		1
	.type		_ZN39_INTERNAL_322e7fad_4_k_cu_e32dc862_27904cuda3std3__45__cpo4cendE,@object
	.size		_ZN39_INTERNAL_322e7fad_4_k_cu_e32dc862_27904cuda3std3__45__cpo4cendE,(_ZN39_INTERNAL_322e7fad_4_k_cu_e32dc862_27904cuda3std6ranges3__45__cpo4swapE - _ZN39_INTERNAL_322e7fad_4_k_cu_e32dc862_27904cuda3std3__45__cpo4cendE)
_ZN39_INTERNAL_322e7fad_4_k_cu_e32dc862_27904cuda3std3__45__cpo4cendE:
	.zero		1
	.type		_ZN39_INTERNAL_322e7fad_4_k_cu_e32dc862_27904cuda3std6ranges3__45__cpo4swapE,@object
	.size		_ZN39_INTERNAL_322e7fad_4_k_cu_e32dc862_27904cuda3std6ranges3__45__cpo4swapE,(.L_7 - _ZN39_INTERNAL_322e7fad_4_k_cu_e32dc862_27904cuda3std6ranges3__45__cpo4swapE)
_ZN39_INTERNAL_322e7fad_4_k_cu_e32dc862_27904cuda3std6ranges3__45__cpo4swapE:
	.zero		1
.L_7:


//--------------------- .nv.constant0._ZN7cutlass13device_kernelINS_4gemm6kernel13GemmUniversalIN4cute5tupleIJiiiiEEENS1_10collective13CollectiveMmaINS1_40MainloopSm90TmaGmmaWarpSpecializedSparseILi3ENS5_IJNS4_1CILi1EEESB_SB_EEENS1_35KernelTmaWarpSpecializedCooperativeEEENS5_IJNSA_ILi256EEENSA_ILi128EEESG_EEENS_6half_tENS5_IJNS4_6LayoutINS5_IJiNS5_IJNSA_ILi2EEEiEEEiEEENS5_IJlNS5_IJSB_SK_EEElEEEEENSJ_INS5_IJNS5_IJNS5_IJNSA_ILi8EEESK_NSA_ILi4EEEEEEiEEENS5_IJNS5_IJNSA_ILi16EEESK_SR_EEEiEEEiEEENS5_IJNS5_IJNS5_IJSG_SU_NSA_ILi2048EEEEEENSA_ILi8192EEEEEENS5_IJNS5_IJSB_NSA_ILi1024EEENSA_ILi32EEEEEElEEElEEEEEEEESI_NS5_IJlSB_lEEENS4_8TiledMMAINS4_8MMA_AtomIJNS4_4SM904GMMA6SPARSE27GMMA_64x128x32_F32F16F16_SSILNS1D_5MajorE0ELS1G_0ELNS1D_7ScaleInE1ELS1H_1ELNS1D_9SparseSelE0EEEEEENSJ_INS5_IJSK_SB_SB_EEENS5_IJSB_NSA_ILi0EEES1M_EEEEENS5_IJNS4_10UnderscoreES1P_S1P_EEEEENS4_13SM90_TMA_LOADENS4_14ComposedLayoutINS4_7SwizzleILi3ELi4ELi3EEENS4_25smem_sparse_ptr_flag_bitsILi2ELi16EEENSJ_INS5_IJNS5_IJSB_SQ_EEENS5_IJSK_NSA_ILi64EEEEEEEEENS5_IJNS5_IJS1M_SG_EEESN_EEEEEEEvNS4_8identityES1S_NS1T_IS1V_NS4_18smem_ptr_flag_bitsILi16EEENSJ_INS5_IJSQ_S1Z_EEENS5_IJS1Z_SB_EEEEEEEvS26_EENS_8epilogue10collective6detail29Sm90TmaWarpSpecializedAdapterINS2F_15DefaultEpilogueIfNS5_IJSB_llEEES2J_NS2E_6thread17LinearCombinationIfLi1EffLNS2K_9ScaleType4KindE0ELNS_15FloatRoundStyleE2EfEENS1_15EpilogueDefaultEEEEEvvEEEEvNT_6ParamsE --------------------------
	.section	.nv.constant0._ZN7cutlass13device_kernelINS_4gemm6kernel13GemmUniversalIN4cute5tupleIJiiiiEEENS1_10collective13CollectiveMmaINS1_40MainloopSm90TmaGmmaWarpSpecializedSparseILi3ENS5_IJNS4_1CILi1EEESB_SB_EEENS1_35KernelTmaWarpSpecializedCooperativeEEENS5_IJNSA_ILi256EEENSA_ILi128EEESG_EEENS_6half_tENS5_IJNS4_6LayoutINS5_IJiNS5_IJNSA_ILi2EEEiEEEiEEENS5_IJlNS5_IJSB_SK_EEElEEEEENSJ_INS5_IJNS5_IJNS5_IJNSA_ILi8EEESK_NSA_ILi4EEEEEEiEEENS5_IJNS5_IJNSA_ILi16EEESK_SR_EEEiEEEiEEENS5_IJNS5_IJNS5_IJSG_SU_NSA_ILi2048EEEEEENSA_ILi8192EEEEEENS5_IJNS5_IJSB_NSA_ILi1024EEENSA_ILi32EEEEEElEEElEEEEEEEESI_NS5_IJlSB_lEEENS4_8TiledMMAINS4_8MMA_AtomIJNS4_4SM904GMMA6SPARSE27GMMA_64x128x32_F32F16F16_SSILNS1D_5MajorE0ELS1G_0ELNS1D_7ScaleInE1ELS1H_1ELNS1D_9SparseSelE0EEEEEENSJ_INS5_IJSK_SB_SB_EEENS5_IJSB_NSA_ILi0EEES1M_EEEEENS5_IJNS4_10UnderscoreES1P_S1P_EEEEENS4_13SM90_TMA_LOADENS4_14ComposedLayoutINS4_7SwizzleILi3ELi4ELi3EEENS4_25smem_sparse_ptr_flag_bitsILi2ELi16EEENSJ_INS5_IJNS5_IJSB_SQ_EEENS5_IJSK_NSA_ILi64EEEEEEEEENS5_IJNS5_IJS1M_SG_EEESN_EEEEEEEvNS4_8identityES1S_NS1T_IS1V_NS4_18smem_ptr_flag_bitsILi16EEENSJ_INS5_IJSQ_S1Z_EEENS5_IJS1Z_SB_EEEEEEEvS26_EENS_8epilogue10collective6detail29Sm90TmaWarpSpecializedAdapterINS2F_15DefaultEpilogueIfNS5_IJSB_llEEES2J_NS2E_6thread17LinearCombinationIfLi1EffLNS2K_9ScaleType4KindE0ELNS_15FloatRoundStyleE2EfEENS1_15EpilogueDefaultEEEEEvvEEEEvNT_6ParamsE,"a",@progbits
	.sectionflags	@""
	.align	4
.nv.constant0._ZN7cutlass13device_kernelINS_4gemm6kernel13GemmUniversalIN4cute5tupleIJiiiiEEENS1_10collective13CollectiveMmaINS1_40MainloopSm90TmaGmmaWarpSpecializedSparseILi3ENS5_IJNS4_1CILi1EEESB_SB_EEENS1_35KernelTmaWarpSpecializedCooperativeEEENS5_IJNSA_ILi256EEENSA_ILi128EEESG_EEENS_6half_tENS5_IJNS4_6LayoutINS5_IJiNS5_IJNSA_ILi2EEEiEEEiEEENS5_IJlNS5_IJSB_SK_EEElEEEEENSJ_INS5_IJNS5_IJNS5_IJNSA_ILi8EEESK_NSA_ILi4EEEEEEiEEENS5_IJNS5_IJNSA_ILi16EEESK_SR_EEEiEEEiEEENS5_IJNS5_IJNS5_IJSG_SU_NSA_ILi2048EEEEEENSA_ILi8192EEEEEENS5_IJNS5_IJSB_NSA_ILi1024EEENSA_ILi32EEEEEElEEElEEEEEEEESI_NS5_IJlSB_lEEENS4_8TiledMMAINS4_8MMA_AtomIJNS4_4SM904GMMA6SPARSE27GMMA_64x128x32_F32F16F16_SSILNS1D_5MajorE0ELS1G_0ELNS1D_7ScaleInE1ELS1H_1ELNS1D_9SparseSelE0EEEEEENSJ_INS5_IJSK_SB_SB_EEENS5_IJSB_NSA_ILi0EEES1M_EEEEENS5_IJNS4_10UnderscoreES1P_S1P_EEEEENS4_13SM90_TMA_LOADENS4_14ComposedLayoutINS4_7SwizzleILi3ELi4ELi3EEENS4_25smem_sparse_ptr_flag_bitsILi2ELi16EEENSJ_INS5_IJNS5_IJSB_SQ_EEENS5_IJSK_NSA_ILi64EEEEEEEEENS5_IJNS5_IJS1M_SG_EEESN_EEEEEEEvNS4_8identityES1S_NS1T_IS1V_NS4_18smem_ptr_flag_bitsILi16EEENSJ_INS5_IJSQ_S1Z_EEENS5_IJS1Z_SB_EEEEEEEvS26_EENS_8epilogue10collective6detail29Sm90TmaWarpSpecializedAdapterINS2F_15DefaultEpilogueIfNS5_IJSB_llEEES2J_NS2E_6thread17LinearCombinationIfLi1EffLNS2K_9ScaleType4KindE0ELNS_15FloatRoundStyleE2EfEENS1_15EpilogueDefaultEEEEEvvEEEEvNT_6ParamsE:
	.zero		1920


//--------------------- SYMBOLS --------------------------

	.type		.nv.reservedSmem.offset0,@object
	.size		.nv.reservedSmem.offset0,0x4
